	.target	sm_100a

	.elftype	@"ET_EXEC"


//--------------------- .note.nv.tkinfo           --------------------------
	.section	.note.nv.tkinfo,"",@"SHT_NOTE"
	.sectionflags	@"SHF_NOTE_NV_TKINFO"
	.tkinfo
        /*0018*/ 	.word	0x00000002
        /*0030*/ 	.string	""
        /*0030*/ 	.string	"ptxas"
        /*0030*/ 	.string	"Cuda compilation tools, release 13.0, V13.0.88"
        /*0030*/ 	.string	"Build cuda_13.0.r13.0/compiler.36424714_0"
        /*0030*/ 	.string	"-arch sm_100a -m 64 "



//--------------------- .note.nv.cuinfo           --------------------------
	.section	.note.nv.cuinfo,"",@"SHT_NOTE"
	.sectionflags	@"SHF_NOTE_NV_CUINFO"
        /*0018*/ 	.short	0x0002
        /*001a*/ 	.short	0x0064
        /*001c*/ 	.short	0x0082
	.zero		2


//--------------------- .nv.info                  --------------------------
	.section	.nv.info,"",@"SHT_CUDA_INFO"
	.align	4


	//----- nvinfo : EIATTR_REGCOUNT
	.align		4
        /*0000*/ 	.byte	0x04, 0x2f
        /*0002*/ 	.short	(.L_19 - .L_18)
	.align		4
.L_18:
        /*0004*/ 	.word	index@(_ZN7cutlass13device_kernelINS_4gemm6kernel13GemmUniversalIN4cute5tupleIJiiiiEEENS1_10collective13CollectiveMmaINS1_46MainloopSm100TmaUmmaWarpSpecializedBlockScaledILi8ELi2ELi2ENS5_IJNS4_1CILi2EEESB_NSA_ILi1EEEEEEEENS5_IJNSA_ILi256EEENSA_ILi64EEESF_EEENS5_IJNS_12float_e2m1_tENS_13float_ue4m3_tEEEENS5_IJNS5_IJlSC_lEEENS4_6LayoutINS5_IJNS5_IJNS5_IJNSA_ILi32EEENSA_ILi4EEEEEEiEEENS5_IJNS5_IJNSA_ILi16EEESO_EEEiEEENS5_IJSC_iEEEEEENS5_IJST_NS5_IJNS5_IJNSA_ILi0EEESC_EEENSA_ILi512EEEEEENS5_IJSW_iEEEEEEEEEEESK_S13_NS4_8TiledMMAINS4_8MMA_AtomIJNS4_23SM100_MMA_MXF4_2x1SM_SSISI_SI_fSJ_Li256ELi64ELi16ELNS4_4UMMA5MajorE0ELS18_0ELNS17_7ScaleInE0ELS19_0EEEEEENSM_INS5_IJSC_SC_SC_EEENS5_IJSW_SW_SW_EEEEENS5_IJNS4_10UnderscoreES1F_S1F_EEEEENS5_IJNS4_28SM100_TMA_2SM_LOAD_MULTICASTES1I_EEENS5_IJNS4_14ComposedLayoutINS4_7SwizzleILi3ELi4ELi3EEENS4_18smem_ptr_flag_bitsILi4EEENSM_INS5_IJNSA_ILi8EEESF_EEENS5_IJSF_SC_EEEEEEENSM_INS5_IJNS5_IJNS5_IJSP_SC_EEESS_EEESC_NS5_IJSC_SO_EEEEEENS5_IJNS5_IJNS5_IJSS_SY_EEESX_EEESW_NS5_IJSO_SY_EEEEEEEEEEEvNS4_8identityENS5_IJNS4_18SM100_TMA_2SM_LOADES1I_EEES23_vS24_EENS_8epilogue10collective18CollectiveEpilogueINS28_23Sm100TmaWarpSpecializedILi3ELi2ELi32ELb1ELb0EEEJNS5_IJNSA_ILi128EEESG_SF_EEENS5_IJNSM_IS2D_SC_EENSM_ISN_SC_EEEEENS_10bfloat16_tESL_S2I_SL_NS28_6fusion15FusionCallbacksIS2C_NS2J_17LinearCombinationIS2I_fS2I_fLNS_15FloatRoundStyleE2EEES2E_S2H_JEEENS4_5SM1004TMEM4LOAD26SM100_TMEM_LOAD_32dp32b32xENS4_13SM90_TMA_LOADENS1K_INS1L_ILi2ELi4ELi3EEENS1N_ILi16EEENSM_INS5_IJS1P_SN_EEENS5_IJSN_SC_EEEEEEENS4_39AutoVectorizingCopyWithAssumedAlignmentILi128EEENS4_14SM90_TMA_STOREES2Z_S31_S31_EEEvvEEEEvNT_6ParamsE)
        /*0008*/ 	.word	0x0000007a


	//----- nvinfo : EIATTR_FRAME_SIZE
	.align		4
.L_19:
        /*000c*/ 	.byte	0x04, 0x11
        /*000e*/ 	.short	(.L_21 - .L_20)
	.align		4
.L_20:
        /*0010*/ 	.word	index@($__internal_2_$__cuda_sm10x_tcgen05_guardrail_trap_unallocated_columns_being_dealloced)
        /*0014*/ 	.word	0x00000000


	//----- nvinfo : EIATTR_FRAME_SIZE
	.align		4
.L_21:
        /*0018*/ 	.byte	0x04, 0x11
        /*001a*/ 	.short	(.L_23 - .L_22)
	.align		4
.L_22:
        /*001c*/ 	.word	index@($__internal_1_$__cuda_sm10x_tcgen05_guardrail_trap_phase_invalid_during_alloc)
        /*0020*/ 	.word	0x00000000


	//----- nvinfo : EIATTR_FRAME_SIZE
	.align		4
.L_23:
        /*0024*/ 	.byte	0x04, 0x11
        /*0026*/ 	.short	(.L_25 - .L_24)
	.align		4
.L_24:
        /*0028*/ 	.word	index@($__internal_0_$__cuda_sm10x_tcgen05_guardrail_trap_col_being_dealloced_not_returned_by_alloc)
        /*002c*/ 	.word	0x00000000


	//----- nvinfo : EIATTR_FRAME_SIZE
	.align		4
.L_25:
        /*0030*/ 	.byte	0x04, 0x11
        /*0032*/ 	.short	(.L_27 - .L_26)
	.align		4
.L_26:
        /*0034*/ 	.word	index@(_ZN7cutlass13device_kernelINS_4gemm6kernel13GemmUniversalIN4cute5tupleIJiiiiEEENS1_10collective13CollectiveMmaINS1_46MainloopSm100TmaUmmaWarpSpecializedBlockScaledILi8ELi2ELi2ENS5_IJNS4_1CILi2EEESB_NSA_ILi1EEEEEEEENS5_IJNSA_ILi256EEENSA_ILi64EEESF_EEENS5_IJNS_12float_e2m1_tENS_13float_ue4m3_tEEEENS5_IJNS5_IJlSC_lEEENS4_6LayoutINS5_IJNS5_IJNS5_IJNSA_ILi32EEENSA_ILi4EEEEEEiEEENS5_IJNS5_IJNSA_ILi16EEESO_EEEiEEENS5_IJSC_iEEEEEENS5_IJST_NS5_IJNS5_IJNSA_ILi0EEESC_EEENSA_ILi512EEEEEENS5_IJSW_iEEEEEEEEEEESK_S13_NS4_8TiledMMAINS4_8MMA_AtomIJNS4_23SM100_MMA_MXF4_2x1SM_SSISI_SI_fSJ_Li256ELi64ELi16ELNS4_4UMMA5MajorE0ELS18_0ELNS17_7ScaleInE0ELS19_0EEEEEENSM_INS5_IJSC_SC_SC_EEENS5_IJSW_SW_SW_EEEEENS5_IJNS4_10UnderscoreES1F_S1F_EEEEENS5_IJNS4_28SM100_TMA_2SM_LOAD_MULTICASTES1I_EEENS5_IJNS4_14ComposedLayoutINS4_7SwizzleILi3ELi4ELi3EEENS4_18smem_ptr_flag_bitsILi4EEENSM_INS5_IJNSA_ILi8EEESF_EEENS5_IJSF_SC_EEEEEEENSM_INS5_IJNS5_IJNS5_IJSP_SC_EEESS_EEESC_NS5_IJSC_SO_EEEEEENS5_IJNS5_IJNS5_IJSS_SY_EEESX_EEESW_NS5_IJSO_SY_EEEEEEEEEEEvNS4_8identityENS5_IJNS4_18SM100_TMA_2SM_LOADES1I_EEES23_vS24_EENS_8epilogue10collective18CollectiveEpilogueINS28_23Sm100TmaWarpSpecializedILi3ELi2ELi32ELb1ELb0EEEJNS5_IJNSA_ILi128EEESG_SF_EEENS5_IJNSM_IS2D_SC_EENSM_ISN_SC_EEEEENS_10bfloat16_tESL_S2I_SL_NS28_6fusion15FusionCallbacksIS2C_NS2J_17LinearCombinationIS2I_fS2I_fLNS_15FloatRoundStyleE2EEES2E_S2H_JEEENS4_5SM1004TMEM4LOAD26SM100_TMEM_LOAD_32dp32b32xENS4_13SM90_TMA_LOADENS1K_INS1L_ILi2ELi4ELi3EEENS1N_ILi16EEENSM_INS5_IJS1P_SN_EEENS5_IJSN_SC_EEEEEEENS4_39AutoVectorizingCopyWithAssumedAlignmentILi128EEENS4_14SM90_TMA_STOREES2Z_S31_S31_EEEvvEEEEvNT_6ParamsE)
        /*0038*/ 	.word	0x00000000


	//----- nvinfo : EIATTR_MIN_STACK_SIZE
	.align		4
.L_27:
        /*003c*/ 	.byte	0x04, 0x12
        /*003e*/ 	.short	(.L_29 - .L_28)
	.align		4
.L_28:
        /*0040*/ 	.word	index@(_ZN7cutlass13device_kernelINS_4gemm6kernel13GemmUniversalIN4cute5tupleIJiiiiEEENS1_10collective13CollectiveMmaINS1_46MainloopSm100TmaUmmaWarpSpecializedBlockScaledILi8ELi2ELi2ENS5_IJNS4_1CILi2EEESB_NSA_ILi1EEEEEEEENS5_IJNSA_ILi256EEENSA_ILi64EEESF_EEENS5_IJNS_12float_e2m1_tENS_13float_ue4m3_tEEEENS5_IJNS5_IJlSC_lEEENS4_6LayoutINS5_IJNS5_IJNS5_IJNSA_ILi32EEENSA_ILi4EEEEEEiEEENS5_IJNS5_IJNSA_ILi16EEESO_EEEiEEENS5_IJSC_iEEEEEENS5_IJST_NS5_IJNS5_IJNSA_ILi0EEESC_EEENSA_ILi512EEEEEENS5_IJSW_iEEEEEEEEEEESK_S13_NS4_8TiledMMAINS4_8MMA_AtomIJNS4_23SM100_MMA_MXF4_2x1SM_SSISI_SI_fSJ_Li256ELi64ELi16ELNS4_4UMMA5MajorE0ELS18_0ELNS17_7ScaleInE0ELS19_0EEEEEENSM_INS5_IJSC_SC_SC_EEENS5_IJSW_SW_SW_EEEEENS5_IJNS4_10UnderscoreES1F_S1F_EEEEENS5_IJNS4_28SM100_TMA_2SM_LOAD_MULTICASTES1I_EEENS5_IJNS4_14ComposedLayoutINS4_7SwizzleILi3ELi4ELi3EEENS4_18smem_ptr_flag_bitsILi4EEENSM_INS5_IJNSA_ILi8EEESF_EEENS5_IJSF_SC_EEEEEEENSM_INS5_IJNS5_IJNS5_IJSP_SC_EEESS_EEESC_NS5_IJSC_SO_EEEEEENS5_IJNS5_IJNS5_IJSS_SY_EEESX_EEESW_NS5_IJSO_SY_EEEEEEEEEEEvNS4_8identityENS5_IJNS4_18SM100_TMA_2SM_LOADES1I_EEES23_vS24_EENS_8epilogue10collective18CollectiveEpilogueINS28_23Sm100TmaWarpSpecializedILi3ELi2ELi32ELb1ELb0EEEJNS5_IJNSA_ILi128EEESG_SF_EEENS5_IJNSM_IS2D_SC_EENSM_ISN_SC_EEEEENS_10bfloat16_tESL_S2I_SL_NS28_6fusion15FusionCallbacksIS2C_NS2J_17LinearCombinationIS2I_fS2I_fLNS_15FloatRoundStyleE2EEES2E_S2H_JEEENS4_5SM1004TMEM4LOAD26SM100_TMEM_LOAD_32dp32b32xENS4_13SM90_TMA_LOADENS1K_INS1L_ILi2ELi4ELi3EEENS1N_ILi16EEENSM_INS5_IJS1P_SN_EEENS5_IJSN_SC_EEEEEEENS4_39AutoVectorizingCopyWithAssumedAlignmentILi128EEENS4_14SM90_TMA_STOREES2Z_S31_S31_EEEvvEEEEvNT_6ParamsE)
        /*0044*/ 	.word	0x00000000
.L_29:


//--------------------- .nv.compat                --------------------------
	.section	.nv.compat,"",@"SHT_CUDA_COMPAT_INFO"
	.align	4
        /*0000*/ 	.byte	0x02, 0x09, 0x01, 0x00, 0x02, 0x02, 0x02, 0x00, 0x02, 0x05, 0x05, 0x00, 0x03, 0x07, 0x01, 0x01
        /*0010*/ 	.byte	0x02, 0x03, 0x01, 0x00, 0x02, 0x06, 0x01, 0x00, 0x04, 0x0b, 0x08, 0x00, 0x09, 0x00, 0x00, 0x00
        /*0020*/ 	.byte	0x00, 0x00, 0x00, 0x00


//--------------------- .nv.info._ZN7cutlass13device_kernelINS_4gemm6kernel13GemmUniversalIN4cute5tupleIJiiiiEEENS1_10collective13CollectiveMmaINS1_46MainloopSm100TmaUmmaWarpSpecializedBlockScaledILi8ELi2ELi2ENS5_IJNS4_1CILi2EEESB_NSA_ILi1EEEEEEEENS5_IJNSA_ILi256EEENSA_ILi64EEESF_EEENS5_IJNS_12float_e2m1_tENS_13float_ue4m3_tEEEENS5_IJNS5_IJlSC_lEEENS4_6LayoutINS5_IJNS5_IJNS5_IJNSA_ILi32EEENSA_ILi4EEEEEEiEEENS5_IJNS5_IJNSA_ILi16EEESO_EEEiEEENS5_IJSC_iEEEEEENS5_IJST_NS5_IJNS5_IJNSA_ILi0EEESC_EEENSA_ILi512EEEEEENS5_IJSW_iEEEEEEEEEEESK_S13_NS4_8TiledMMAINS4_8MMA_AtomIJNS4_23SM100_MMA_MXF4_2x1SM_SSISI_SI_fSJ_Li256ELi64ELi16ELNS4_4UMMA5MajorE0ELS18_0ELNS17_7ScaleInE0ELS19_0EEEEEENSM_INS5_IJSC_SC_SC_EEENS5_IJSW_SW_SW_EEEEENS5_IJNS4_10UnderscoreES1F_S1F_EEEEENS5_IJNS4_28SM100_TMA_2SM_LOAD_MULTICASTES1I_EEENS5_IJNS4_14ComposedLayoutINS4_7SwizzleILi3ELi4ELi3EEENS4_18smem_ptr_flag_bitsILi4EEENSM_INS5_IJNSA_ILi8EEESF_EEENS5_IJSF_SC_EEEEEEENSM_INS5_IJNS5_IJNS5_IJSP_SC_EEESS_EEESC_NS5_IJSC_SO_EEEEEENS5_IJNS5_IJNS5_IJSS_SY_EEESX_EEESW_NS5_IJSO_SY_EEEEEEEEEEEvNS4_8identityENS5_IJNS4_18SM100_TMA_2SM_LOADES1I_EEES23_vS24_EENS_8epilogue10collective18CollectiveEpilogueINS28_23Sm100TmaWarpSpecializedILi3ELi2ELi32ELb1ELb0EEEJNS5_IJNSA_ILi128EEESG_SF_EEENS5_IJNSM_IS2D_SC_EENSM_ISN_SC_EEEEENS_10bfloat16_tESL_S2I_SL_NS28_6fusion15FusionCallbacksIS2C_NS2J_17LinearCombinationIS2I_fS2I_fLNS_15FloatRoundStyleE2EEES2E_S2H_JEEENS4_5SM1004TMEM4LOAD26SM100_TMEM_LOAD_32dp32b32xENS4_13SM90_TMA_LOADENS1K_INS1L_ILi2ELi4ELi3EEENS1N_ILi16EEENSM_INS5_IJS1P_SN_EEENS5_IJSN_SC_EEEEEEENS4_39AutoVectorizingCopyWithAssumedAlignmentILi128EEENS4_14SM90_TMA_STOREES2Z_S31_S31_EEEvvEEEEvNT_6ParamsE --------------------------
	.section	.nv.info._ZN7cutlass13device_kernelINS_4gemm6kernel13GemmUniversalIN4cute5tupleIJiiiiEEENS1_10collective13CollectiveMmaINS1_46MainloopSm100TmaUmmaWarpSpecializedBlockScaledILi8ELi2ELi2ENS5_IJNS4_1CILi2EEESB_NSA_ILi1EEEEEEEENS5_IJNSA_ILi256EEENSA_ILi64EEESF_EEENS5_IJNS_12float_e2m1_tENS_13float_ue4m3_tEEEENS5_IJNS5_IJlSC_lEEENS4_6LayoutINS5_IJNS5_IJNS5_IJNSA_ILi32EEENSA_ILi4EEEEEEiEEENS5_IJNS5_IJNSA_ILi16EEESO_EEEiEEENS5_IJSC_iEEEEEENS5_IJST_NS5_IJNS5_IJNSA_ILi0EEESC_EEENSA_ILi512EEEEEENS5_IJSW_iEEEEEEEEEEESK_S13_NS4_8TiledMMAINS4_8MMA_AtomIJNS4_23SM100_MMA_MXF4_2x1SM_SSISI_SI_fSJ_Li256ELi64ELi16ELNS4_4UMMA5MajorE0ELS18_0ELNS17_7ScaleInE0ELS19_0EEEEEENSM_INS5_IJSC_SC_SC_EEENS5_IJSW_SW_SW_EEEEENS5_IJNS4_10UnderscoreES1F_S1F_EEEEENS5_IJNS4_28SM100_TMA_2SM_LOAD_MULTICASTES1I_EEENS5_IJNS4_14ComposedLayoutINS4_7SwizzleILi3ELi4ELi3EEENS4_18smem_ptr_flag_bitsILi4EEENSM_INS5_IJNSA_ILi8EEESF_EEENS5_IJSF_SC_EEEEEEENSM_INS5_IJNS5_IJNS5_IJSP_SC_EEESS_EEESC_NS5_IJSC_SO_EEEEEENS5_IJNS5_IJNS5_IJSS_SY_EEESX_EEESW_NS5_IJSO_SY_EEEEEEEEEEEvNS4_8identityENS5_IJNS4_18SM100_TMA_2SM_LOADES1I_EEES23_vS24_EENS_8epilogue10collective18CollectiveEpilogueINS28_23Sm100TmaWarpSpecializedILi3ELi2ELi32ELb1ELb0EEEJNS5_IJNSA_ILi128EEESG_SF_EEENS5_IJNSM_IS2D_SC_EENSM_ISN_SC_EEEEENS_10bfloat16_tESL_S2I_SL_NS28_6fusion15FusionCallbacksIS2C_NS2J_17LinearCombinationIS2I_fS2I_fLNS_15FloatRoundStyleE2EEES2E_S2H_JEEENS4_5SM1004TMEM4LOAD26SM100_TMEM_LOAD_32dp32b32xENS4_13SM90_TMA_LOADENS1K_INS1L_ILi2ELi4ELi3EEENS1N_ILi16EEENSM_INS5_IJS1P_SN_EEENS5_IJSN_SC_EEEEEEENS4_39AutoVectorizingCopyWithAssumedAlignmentILi128EEENS4_14SM90_TMA_STOREES2Z_S31_S31_EEEvvEEEEvNT_6ParamsE,"",@"SHT_CUDA_INFO"
	.sectionflags	@""
	.align	4


	//----- nvinfo : EIATTR_CUDA_API_VERSION
	.align		4
        /*0000*/ 	.byte	0x04, 0x37
        /*0002*/ 	.short	(.L_31 - .L_30)
.L_30:
        /*0004*/ 	.word	0x00000082


	//----- nvinfo : EIATTR_KPARAM_INFO
	.align		4
.L_31:
        /*0008*/ 	.byte	0x04, 0x17
        /*000a*/ 	.short	(.L_33 - .L_32)
.L_32:
        /*000c*/ 	.word	0x00000000
        /*0010*/ 	.short	0x0000
        /*0012*/ 	.short	0x0000
        /*0014*/ 	.byte	0x00, 0xf0, 0x01, 0x30


	//----- nvinfo : EIATTR_AT_ENTRY_FRAGMENTS
	.align		4
.L_33:
        /*0018*/ 	.byte	0x04, 0x4f
        /*001a*/ 	.short	(.L_35 - .L_34)


	//   ....[0]....
.L_34:
        /*001c*/ 	.word	0x00000007


	//----- nvinfo : EIATTR_RESERVED_SMEM_USED
	.align		4
.L_35:
        /*0020*/ 	.byte	0x01, 0x41
	.zero		2


	//----- nvinfo : EIATTR_SPARSE_MMA_MASK
	.align		4
        /*0024*/ 	.byte	0x03, 0x50
        /*0026*/ 	.short	0x0000


	//----- nvinfo : EIATTR_TCGEN05_2CTA_USED
	.align		4
        /*0028*/ 	.byte	0x01, 0x52
	.zero		2


	//----- nvinfo : EIATTR_MAXREG_COUNT
	.align		4
        /*002c*/ 	.byte	0x03, 0x1b
        /*002e*/ 	.short	0x00ff


	//----- nvinfo : EIATTR_NUM_BARRIERS
	.align		4
        /*0030*/ 	.byte	0x02, 0x4c
        /*0032*/ 	.byte	0x07
	.zero		1


	//----- nvinfo : EIATTR_EXTERNS
	.align		4
        /*0034*/ 	.byte	0x04, 0x0f
        /*0036*/ 	.short	(.L_37 - .L_36)


	//   ....[0]....
	.align		4
.L_36:
        /*0038*/ 	.word	index@(__assertfail)


	//----- nvinfo : EIATTR_MERCURY_ISA_VERSION
	.align		4
.L_37:
        /*003c*/ 	.byte	0x03, 0x5f
        /*003e*/ 	.short	0x0101


	//----- nvinfo : EIATTR_INT_WARP_WIDE_INSTR_OFFSETS
	.align		4
        /*0040*/ 	.byte	0x04, 0x31
        /*0042*/ 	.short	(.L_39 - .L_38)


	//   ....[0]....
.L_38:
        /*0044*/ 	.word	0x00000e20


	//   ....[1]....
        /*0048*/ 	.word	0x00000ec0


	//   ....[2]....
        /*004c*/ 	.word	0x00005370


	//   ....[3]....
        /*0050*/ 	.word	0x00005390


	//   ....[4]....
        /*0054*/ 	.word	0x000053c0


	//   ....[5]....
        /*0058*/ 	.word	0x00005f90


	//   ....[6]....
        /*005c*/ 	.word	0x00006010


	//   ....[7]....
        /*0060*/ 	.word	0x00006110


	//   ....[8]....
        /*0064*/ 	.word	0x00006220


	//----- nvinfo : EIATTR_COOP_GROUP_MASK_REGIDS
	.align		4
.L_39:
        /*0068*/ 	.byte	0x04, 0x29
        /*006a*/ 	.short	(.L_41 - .L_40)


	//   ....[0]....
.L_40:
        /*006c*/ 	.word	0xffffffff


	//   ....[1]....
        /*0070*/ 	.word	0xffffffff


	//   ....[2]....
        /*0074*/ 	.word	0xffffffff


	//   ....[3]....
        /*0078*/ 	.word	0xffffffff


	//   ....[4]....
        /*007c*/ 	.word	0xffffffff


	//   ....[5]....
        /*0080*/ 	.word	0xffffffff


	//   ....[6]....
        /*0084*/ 	.word	0xffffffff


	//   ....[7]....
        /*0088*/ 	.word	0xffffffff


	//   ....[8]....
        /*008c*/ 	.word	0xffffffff


	//   ....[9]....
        /*0090*/ 	.word	0xffffffff


	//   ....[10]....
        /*0094*/ 	.word	0xffffffff


	//   ....[11]....
        /*0098*/ 	.word	0xffffffff


	//   ....[12]....
        /*009c*/ 	.word	0xffffffff


	//   ....[13]....
        /*00a0*/ 	.word	0xffffffff


	//----- nvinfo : EIATTR_COOP_GROUP_INSTR_OFFSETS
	.align		4
.L_41:
        /*00a4*/ 	.byte	0x04, 0x28
        /*00a6*/ 	.short	(.L_43 - .L_42)


	//   ....[0]....
.L_42:
        /*00a8*/ 	.word	0x000000d0


	//   ....[1]....
        /*00ac*/ 	.word	0x000005a0


	//   ....[2]....
        /*00b0*/ 	.word	0x000007f0


	//   ....[3]....
        /*00b4*/ 	.word	0x00000960


	//   ....[4]....
        /*00b8*/ 	.word	0x00000a50


	//   ....[5]....
        /*00bc*/ 	.word	0x00000bb0


	//   ....[6]....
        /*00c0*/ 	.word	0x00000d00


	//   ....[7]....
        /*00c4*/ 	.word	0x00000f40


	//   ....[8]....
        /*00c8*/ 	.word	0x00002700


	//   ....[9]....
        /*00cc*/ 	.word	0x00003810


	//   ....[10]....
        /*00d0*/ 	.word	0x00003d20


	//   ....[11]....
        /*00d4*/ 	.word	0x00003d50


	//   ....[12]....
        /*00d8*/ 	.word	0x00005270


	//   ....[13]....
        /*00dc*/ 	.word	0x00005480


	//----- nvinfo : EIATTR_VRC_CTA_INIT_COUNT
	.align		4
.L_43:
        /*00e0*/ 	.byte	0x02, 0x4a
        /*00e2*/ 	.byte	0x80
	.zero		1


	//----- nvinfo : EIATTR_SYSCALL_OFFSETS
	.align		4
        /*00e4*/ 	.byte	0x04, 0x46
        /*00e6*/ 	.short	(.L_45 - .L_44)


	//   ....[0]....
.L_44:
        /*00e8*/ 	.word	0x00006f00


	//   ....[1]....
        /*00ec*/ 	.word	0x00006ff0


	//   ....[2]....
        /*00f0*/ 	.word	0x00007890


	//   ....[3]....
        /*00f4*/ 	.word	0x00008560


	//----- nvinfo : EIATTR_MBARRIER_INSTR_OFFSETS
	.align		4
.L_45:
        /*00f8*/ 	.byte	0x04, 0x39
        /*00fa*/ 	.short	(.L_47 - .L_46)


	//   ....[0]....
.L_46:
        /*00fc*/ 	.word	0x000006e0
        /*0100*/ 	.word	0x000000ff
        /*0104*/ 	.word	0x00000000
        /*0108*/ 	.short	0x0100
        /*010a*/ 	.byte	0x04
	.zero		1


	//   ....[1]....
        /*010c*/ 	.word	0x000006f0
        /*0110*/ 	.word	0x000000ff
        /*0114*/ 	.word	0x00000040
        /*0118*/ 	.short	0x0100
        /*011a*/ 	.byte	0x04
	.zero		1


	//   ....[2]....
        /*011c*/ 	.word	0x00000700
        /*0120*/ 	.word	0x000000ff
        /*0124*/ 	.word	0x00000008
        /*0128*/ 	.short	0x0100
        /*012a*/ 	.byte	0x04
	.zero		1


	//   ....[3]....
        /*012c*/ 	.word	0x00000710
        /*0130*/ 	.word	0x000000ff
        /*0134*/ 	.word	0x00000048
        /*0138*/ 	.short	0x0100
        /*013a*/ 	.byte	0x04
	.zero		1


	//   ....[4]....
        /*013c*/ 	.word	0x00000720
        /*0140*/ 	.word	0x000000ff
        /*0144*/ 	.word	0x00000010
        /*0148*/ 	.short	0x0100
        /*014a*/ 	.byte	0x04
	.zero		1


	//   ....[5]....
        /*014c*/ 	.word	0x00000730
        /*0150*/ 	.word	0x000000ff
        /*0154*/ 	.word	0x00000050
        /*0158*/ 	.short	0x0100
        /*015a*/ 	.byte	0x04
	.zero		1


	//   ....[6]....
        /*015c*/ 	.word	0x00000740
        /*0160*/ 	.word	0x000000ff
        /*0164*/ 	.word	0x00000018
        /*0168*/ 	.short	0x0100
        /*016a*/ 	.byte	0x04
	.zero		1


	//   ....[7]....
        /*016c*/ 	.word	0x00000750
        /*0170*/ 	.word	0x000000ff
        /*0174*/ 	.word	0x00000058
        /*0178*/ 	.short	0x0100
        /*017a*/ 	.byte	0x04
	.zero		1


	//   ....[8]....
        /*017c*/ 	.word	0x00000760
        /*0180*/ 	.word	0x000000ff
        /*0184*/ 	.word	0x00000020
        /*0188*/ 	.short	0x0100
        /*018a*/ 	.byte	0x04
	.zero		1


	//   ....[9]....
        /*018c*/ 	.word	0x00000770
        /*0190*/ 	.word	0x000000ff
        /*0194*/ 	.word	0x00000060
        /*0198*/ 	.short	0x0100
        /*019a*/ 	.byte	0x04
	.zero		1


	//   ....[10]....
        /*019c*/ 	.word	0x00000780
        /*01a0*/ 	.word	0x000000ff
        /*01a4*/ 	.word	0x00000028
        /*01a8*/ 	.short	0x0100
        /*01aa*/ 	.byte	0x04
	.zero		1


	//   ....[11]....
        /*01ac*/ 	.word	0x00000790
        /*01b0*/ 	.word	0x000000ff
        /*01b4*/ 	.word	0x00000068
        /*01b8*/ 	.short	0x0100
        /*01ba*/ 	.byte	0x04
	.zero		1


	//   ....[12]....
        /*01bc*/ 	.word	0x000007a0
        /*01c0*/ 	.word	0x000000ff
        /*01c4*/ 	.word	0x00000030
        /*01c8*/ 	.short	0x0100
        /*01ca*/ 	.byte	0x04
	.zero		1


	//   ....[13]....
        /*01cc*/ 	.word	0x000007b0
        /*01d0*/ 	.word	0x000000ff
        /*01d4*/ 	.word	0x00000070
        /*01d8*/ 	.short	0x0100
        /*01da*/ 	.byte	0x04
	.zero		1


	//   ....[14]....
        /*01dc*/ 	.word	0x000007c0
        /*01e0*/ 	.word	0x000000ff
        /*01e4*/ 	.word	0x00000038
        /*01e8*/ 	.short	0x0100
        /*01ea*/ 	.byte	0x04
	.zero		1


	//   ....[15]....
        /*01ec*/ 	.word	0x000007d0
        /*01f0*/ 	.word	0x000000ff
        /*01f4*/ 	.word	0x00000078
        /*01f8*/ 	.short	0x0100
        /*01fa*/ 	.byte	0x04
	.zero		1


	//   ....[16]....
        /*01fc*/ 	.word	0x000008f0
        /*0200*/ 	.word	0x000000ff
        /*0204*/ 	.word	0x00000080
        /*0208*/ 	.short	0x0100
        /*020a*/ 	.byte	0x04
	.zero		1


	//   ....[17]....
        /*020c*/ 	.word	0x00000900
        /*0210*/ 	.word	0x000000ff
        /*0214*/ 	.word	0x00000098
        /*0218*/ 	.short	0x0100
        /*021a*/ 	.byte	0x04
	.zero		1


	//   ....[18]....
        /*021c*/ 	.word	0x00000910
        /*0220*/ 	.word	0x000000ff
        /*0224*/ 	.word	0x00000088
        /*0228*/ 	.short	0x0100
        /*022a*/ 	.byte	0x04
	.zero		1


	//   ....[19]....
        /*022c*/ 	.word	0x00000920
        /*0230*/ 	.word	0x000000ff
        /*0234*/ 	.word	0x000000a0
        /*0238*/ 	.short	0x0100
        /*023a*/ 	.byte	0x04
	.zero		1


	//   ....[20]....
        /*023c*/ 	.word	0x00000930
        /*0240*/ 	.word	0x000000ff
        /*0244*/ 	.word	0x00000090
        /*0248*/ 	.short	0x0100
        /*024a*/ 	.byte	0x04
	.zero		1


	//   ....[21]....
        /*024c*/ 	.word	0x00000940
        /*0250*/ 	.word	0x000000ff
        /*0254*/ 	.word	0x000000a8
        /*0258*/ 	.short	0x0100
        /*025a*/ 	.byte	0x04
	.zero		1


	//   ....[22]....
        /*025c*/ 	.word	0x00000a20
        /*0260*/ 	.word	0x000000ff
        /*0264*/ 	.word	0x000000b0
        /*0268*/ 	.short	0x0100
        /*026a*/ 	.byte	0x06
	.zero		1


	//   ....[23]....
        /*026c*/ 	.word	0x00000a30
        /*0270*/ 	.word	0x000000ff
        /*0274*/ 	.word	0x000000b8
        /*0278*/ 	.short	0x0100
        /*027a*/ 	.byte	0x06
	.zero		1


	//   ....[24]....
        /*027c*/ 	.word	0x00000b60
        /*0280*/ 	.word	0x000000ff
        /*0284*/ 	.word	0x000000c0
        /*0288*/ 	.short	0x0100
        /*028a*/ 	.byte	0x06
	.zero		1


	//   ....[25]....
        /*028c*/ 	.word	0x00000b70
        /*0290*/ 	.word	0x000000ff
        /*0294*/ 	.word	0x000000d0
        /*0298*/ 	.short	0x0100
        /*029a*/ 	.byte	0x06
	.zero		1


	//   ....[26]....
        /*029c*/ 	.word	0x00000b80
        /*02a0*/ 	.word	0x000000ff
        /*02a4*/ 	.word	0x000000c8
        /*02a8*/ 	.short	0x0100
        /*02aa*/ 	.byte	0x06
	.zero		1


	//   ....[27]....
        /*02ac*/ 	.word	0x00000b90
        /*02b0*/ 	.word	0x000000ff
        /*02b4*/ 	.word	0x000000d8
        /*02b8*/ 	.short	0x0100
        /*02ba*/ 	.byte	0x06
	.zero		1


	//   ....[28]....
        /*02bc*/ 	.word	0x00000cb0
        /*02c0*/ 	.word	0x000000ff
        /*02c4*/ 	.word	0x000000e0
        /*02c8*/ 	.short	0x0100
        /*02ca*/ 	.byte	0x04
	.zero		1


	//   ....[29]....
        /*02cc*/ 	.word	0x00000cc0
        /*02d0*/ 	.word	0x000000ff
        /*02d4*/ 	.word	0x000000f0
        /*02d8*/ 	.short	0x0100
        /*02da*/ 	.byte	0x04
	.zero		1


	//   ....[30]....
        /*02dc*/ 	.word	0x00000cd0
        /*02e0*/ 	.word	0x000000ff
        /*02e4*/ 	.word	0x000000e8
        /*02e8*/ 	.short	0x0100
        /*02ea*/ 	.byte	0x04
	.zero		1


	//   ....[31]....
        /*02ec*/ 	.word	0x00000ce0
        /*02f0*/ 	.word	0x000000ff
        /*02f4*/ 	.word	0x000000f8
        /*02f8*/ 	.short	0x0100
        /*02fa*/ 	.byte	0x04
	.zero		1


	//   ....[32]....
        /*02fc*/ 	.word	0x00000dd0
        /*0300*/ 	.word	0x000000ff
        /*0304*/ 	.word	0x00000100
        /*0308*/ 	.short	0x0100
        /*030a*/ 	.byte	0x04
	.zero		1


	//   ....[33]....
        /*030c*/ 	.word	0x00000de0
        /*0310*/ 	.word	0x000000ff
        /*0314*/ 	.word	0x00000110
        /*0318*/ 	.short	0x0100
        /*031a*/ 	.byte	0x04
	.zero		1


	//   ....[34]....
        /*031c*/ 	.word	0x00000df0
        /*0320*/ 	.word	0x000000ff
        /*0324*/ 	.word	0x00000108
        /*0328*/ 	.short	0x0100
        /*032a*/ 	.byte	0x04
	.zero		1


	//   ....[35]....
        /*032c*/ 	.word	0x00000e00
        /*0330*/ 	.word	0x000000ff
        /*0334*/ 	.word	0x00000118
        /*0338*/ 	.short	0x0100
        /*033a*/ 	.byte	0x04
	.zero		1


	//   ....[36]....
        /*033c*/ 	.word	0x00000f00
        /*0340*/ 	.word	0x000000ff
        /*0344*/ 	.word	0x00000120
        /*0348*/ 	.short	0x0100
        /*034a*/ 	.byte	0x06
	.zero		1


	//   ....[37]....
        /*034c*/ 	.word	0x00001ba0
        /*0350*/ 	.word	0x00000003
        /*0354*/ 	.word	0x00000110
        /*0358*/ 	.short	0x010a
        /*035a*/ 	.byte	0xff
	.zero		1


	//   ....[38]....
        /*035c*/ 	.word	0x00001bd0
        /*0360*/ 	.word	0x00000003
        /*0364*/ 	.word	0x00000100
        /*0368*/ 	.short	0x0101
        /*036a*/ 	.byte	0xff
	.zero		1


	//   ....[39]....
        /*036c*/ 	.word	0x00001cb0
        /*0370*/ 	.word	0x000000ff
        /*0374*/ 	.word	0x00000040
        /*0378*/ 	.short	0x010a
        /*037a*/ 	.byte	0x04
	.zero		1


	//   ....[40]....
        /*037c*/ 	.word	0x00001dd0
        /*0380*/ 	.word	0x000000ff
        /*0384*/ 	.word	0x00000040
        /*0388*/ 	.short	0x010a
        /*038a*/ 	.byte	0x05
	.zero		1


	//   ....[41]....
        /*038c*/ 	.word	0x00001f30
        /*0390*/ 	.word	0x000000ff
        /*0394*/ 	.word	0x00000040
        /*0398*/ 	.short	0x010a
        /*039a*/ 	.byte	0x07
	.zero		1


	//   ....[42]....
        /*039c*/ 	.word	0x00002220
        /*03a0*/ 	.word	0x000000ff
        /*03a4*/ 	.word	0x000000b8
        /*03a8*/ 	.short	0x0101
        /*03aa*/ 	.byte	0x06
	.zero		1


	//   ....[43]....
        /*03ac*/ 	.word	0x00002240
        /*03b0*/ 	.word	0x000000ff
        /*03b4*/ 	.word	0x00000040
        /*03b8*/ 	.short	0x010a
        /*03ba*/ 	.byte	0x04
	.zero		1


	//   ....[44]....
        /*03bc*/ 	.word	0x000022c0
        /*03c0*/ 	.word	0x000000ff
        /*03c4*/ 	.word	0x00000040
        /*03c8*/ 	.short	0x010a
        /*03ca*/ 	.byte	0x07
	.zero		1


	//   ....[45]....
        /*03cc*/ 	.word	0x00002400
        /*03d0*/ 	.word	0x000000ff
        /*03d4*/ 	.word	0x00000040
        /*03d8*/ 	.short	0x010a
        /*03da*/ 	.byte	0x04
	.zero		1


	//   ....[46]....
        /*03dc*/ 	.word	0x00002730
        /*03e0*/ 	.word	0x00000003
        /*03e4*/ 	.word	0x000000c0
        /*03e8*/ 	.short	0x010a
        /*03ea*/ 	.byte	0xff
	.zero		1


	//   ....[47]....
        /*03ec*/ 	.word	0x00002880
        /*03f0*/ 	.word	0x00000000
        /*03f4*/ 	.word	0x00000000
        /*03f8*/ 	.short	0x0101
        /*03fa*/ 	.byte	0xff
	.zero		1


	//   ....[48]....
        /*03fc*/ 	.word	0x00002e40
        /*0400*/ 	.word	0x000000ff
        /*0404*/ 	.word	0x00000000
        /*0408*/ 	.short	0x010a
        /*040a*/ 	.byte	0x04
	.zero		1


	//   ....[49]....
        /*040c*/ 	.word	0x00002ed0
        /*0410*/ 	.word	0x000000ff
        /*0414*/ 	.word	0x00000000
        /*0418*/ 	.short	0x010a
        /*041a*/ 	.byte	0x05
	.zero		1


	//   ....[50]....
        /*041c*/ 	.word	0x00002f60
        /*0420*/ 	.word	0x000000ff
        /*0424*/ 	.word	0x00000000
        /*0428*/ 	.short	0x010a
        /*042a*/ 	.byte	0x05
	.zero		1


	//   ....[51]....
        /*042c*/ 	.word	0x00002ff0
        /*0430*/ 	.word	0x000000ff
        /*0434*/ 	.word	0x00000000
        /*0438*/ 	.short	0x010a
        /*043a*/ 	.byte	0x05
	.zero		1


	//   ....[52]....
        /*043c*/ 	.word	0x00003080
        /*0440*/ 	.word	0x000000ff
        /*0444*/ 	.word	0x00000000
        /*0448*/ 	.short	0x010a
        /*044a*/ 	.byte	0x05
	.zero		1


	//   ....[53]....
        /*044c*/ 	.word	0x00003110
        /*0450*/ 	.word	0x000000ff
        /*0454*/ 	.word	0x00000000
        /*0458*/ 	.short	0x010a
        /*045a*/ 	.byte	0x05
	.zero		1


	//   ....[54]....
        /*045c*/ 	.word	0x000031a0
        /*0460*/ 	.word	0x000000ff
        /*0464*/ 	.word	0x00000000
        /*0468*/ 	.short	0x010a
        /*046a*/ 	.byte	0x05
	.zero		1


	//   ....[55]....
        /*046c*/ 	.word	0x00003240
        /*0470*/ 	.word	0x00000000
        /*0474*/ 	.word	0x00000000
        /*0478*/ 	.short	0x010a
        /*047a*/ 	.byte	0xff
	.zero		1


	//   ....[56]....
        /*047c*/ 	.word	0x00003370
        /*0480*/ 	.word	0x00000000
        /*0484*/ 	.word	0x00000100
        /*0488*/ 	.short	0x010a
        /*048a*/ 	.byte	0xff
	.zero		1


	//   ....[57]....
        /*048c*/ 	.word	0x000033e0
        /*0490*/ 	.word	0x00000008
        /*0494*/ 	.word	0x00000000
        /*0498*/ 	.short	0x0101
        /*049a*/ 	.byte	0xff
	.zero		1


	//   ....[58]....
        /*049c*/ 	.word	0x00003400
        /*04a0*/ 	.word	0x000000ff
        /*04a4*/ 	.word	0x000000d0
        /*04a8*/ 	.short	0x010a
        /*04aa*/ 	.byte	0x04
	.zero		1


	//   ....[59]....
        /*04ac*/ 	.word	0x00003520
        /*04b0*/ 	.word	0x00000000
        /*04b4*/ 	.word	0x000000c0
        /*04b8*/ 	.short	0x010a
        /*04ba*/ 	.byte	0xff
	.zero		1


	//   ....[60]....
        /*04bc*/ 	.word	0x00003620
        /*04c0*/ 	.word	0x00000000
        /*04c4*/ 	.word	0x00000000
        /*04c8*/ 	.short	0x0101
        /*04ca*/ 	.byte	0xff
	.zero		1


	//   ....[61]....
        /*04cc*/ 	.word	0x000036b0
        /*04d0*/ 	.word	0x000000ff
        /*04d4*/ 	.word	0x000000d0
        /*04d8*/ 	.short	0x0106
        /*04da*/ 	.byte	0x04
	.zero		1


	//   ....[62]....
        /*04dc*/ 	.word	0x000036d0
        /*04e0*/ 	.word	0x000000ff
        /*04e4*/ 	.word	0x000000d0
        /*04e8*/ 	.short	0x010a
        /*04ea*/ 	.byte	0x04
	.zero		1


	//   ....[63]....
        /*04ec*/ 	.word	0x00003760
        /*04f0*/ 	.word	0x000000ff
        /*04f4*/ 	.word	0x000000d0
        /*04f8*/ 	.short	0x0106
        /*04fa*/ 	.byte	0x07
	.zero		1


	//   ....[64]....
        /*04fc*/ 	.word	0x000037a0
        /*0500*/ 	.word	0x00000000
        /*0504*/ 	.word	0x000000d0
        /*0508*/ 	.short	0x010a
        /*050a*/ 	.byte	0xff
	.zero		1


	//   ....[65]....
        /*050c*/ 	.word	0x00003a00
        /*0510*/ 	.word	0x000000ff
        /*0514*/ 	.word	0x00000008
        /*0518*/ 	.short	0x010a
        /*051a*/ 	.byte	0x05
	.zero		1


	//   ....[66]....
        /*051c*/ 	.word	0x00003a20
        /*0520*/ 	.word	0x000000ff
        /*0524*/ 	.word	0x00000008
        /*0528*/ 	.short	0x010a
        /*052a*/ 	.byte	0x05
	.zero		1


	//   ....[67]....
        /*052c*/ 	.word	0x00003bc0
        /*0530*/ 	.word	0x000000ff
        /*0534*/ 	.word	0x00000008
        /*0538*/ 	.short	0x010a
        /*053a*/ 	.byte	0x05
	.zero		1


	//   ....[68]....
        /*053c*/ 	.word	0x00003be0
        /*0540*/ 	.word	0x000000ff
        /*0544*/ 	.word	0x00000008
        /*0548*/ 	.short	0x010a
        /*054a*/ 	.byte	0x05
	.zero		1


	//   ....[69]....
        /*054c*/ 	.word	0x00003cb0
        /*0550*/ 	.word	0x000000ff
        /*0554*/ 	.word	0x00000000
        /*0558*/ 	.short	0x0101
        /*055a*/ 	.byte	0x04
	.zero		1


	//   ....[70]....
        /*055c*/ 	.word	0x00004170
        /*0560*/ 	.word	0x00000002
        /*0564*/ 	.word	0x000000c0
        /*0568*/ 	.short	0x010a
        /*056a*/ 	.byte	0xff
	.zero		1


	//   ....[71]....
        /*056c*/ 	.word	0x00004290
        /*0570*/ 	.word	0x00000000
        /*0574*/ 	.word	0x00000000
        /*0578*/ 	.short	0x0101
        /*057a*/ 	.byte	0xff
	.zero		1


	//   ....[72]....
        /*057c*/ 	.word	0x000047f0
        /*0580*/ 	.word	0x000000ff
        /*0584*/ 	.word	0x00000000
        /*0588*/ 	.short	0x010a
        /*058a*/ 	.byte	0x04
	.zero		1


	//   ....[73]....
        /*058c*/ 	.word	0x00004840
        /*0590*/ 	.word	0x000000ff
        /*0594*/ 	.word	0x000000f0
        /*0598*/ 	.short	0x010a
        /*059a*/ 	.byte	0x43
	.zero		1


	//   ....[74]....
        /*059c*/ 	.word	0x00004a70
        /*05a0*/ 	.word	0x000000ff
        /*05a4*/ 	.word	0x00000000
        /*05a8*/ 	.short	0x010a
        /*05aa*/ 	.byte	0x07
	.zero		1


	//   ....[75]....
        /*05ac*/ 	.word	0x00004ba0
        /*05b0*/ 	.word	0x000000ff
        /*05b4*/ 	.word	0x00000000
        /*05b8*/ 	.short	0x010a
        /*05ba*/ 	.byte	0x04
	.zero		1


	//   ....[76]....
        /*05bc*/ 	.word	0x00005060
        /*05c0*/ 	.word	0x000000ff
        /*05c4*/ 	.word	0x00000000
        /*05c8*/ 	.short	0x010a
        /*05ca*/ 	.byte	0x04
	.zero		1


	//   ....[77]....
        /*05cc*/ 	.word	0x00005100
        /*05d0*/ 	.word	0x00000000
        /*05d4*/ 	.word	0x00000000
        /*05d8*/ 	.short	0x010a
        /*05da*/ 	.byte	0xff
	.zero		1


	//   ....[78]....
        /*05dc*/ 	.word	0x00005140
        /*05e0*/ 	.word	0x00000000
        /*05e4*/ 	.word	0x00000000
        /*05e8*/ 	.short	0x010a
        /*05ea*/ 	.byte	0xff
	.zero		1


	//   ....[79]....
        /*05ec*/ 	.word	0x000051c0
        /*05f0*/ 	.word	0x000000ff
        /*05f4*/ 	.word	0x00000000
        /*05f8*/ 	.short	0x0101
        /*05fa*/ 	.byte	0x04
	.zero		1


	//   ....[80]....
        /*05fc*/ 	.word	0x00005200
        /*0600*/ 	.word	0x000000ff
        /*0604*/ 	.word	0x00000120
        /*0608*/ 	.short	0x010a
        /*060a*/ 	.byte	0x2b
	.zero		1


	//   ....[81]....
        /*060c*/ 	.word	0x00005260
        /*0610*/ 	.word	0x000000ff
        /*0614*/ 	.word	0x00000000
        /*0618*/ 	.short	0x0101
        /*061a*/ 	.byte	0x04
	.zero		1


	//   ....[82]....
        /*061c*/ 	.word	0x000056c0
        /*0620*/ 	.word	0x0000000c
        /*0624*/ 	.word	0x000000c0
        /*0628*/ 	.short	0x010a
        /*062a*/ 	.byte	0xff
	.zero		1


	//   ....[83]....
        /*062c*/ 	.word	0x00005830
        /*0630*/ 	.word	0x00000000
        /*0634*/ 	.word	0x00000000
        /*0638*/ 	.short	0x0101
        /*063a*/ 	.byte	0xff
	.zero		1


	//   ....[84]....
        /*063c*/ 	.word	0x00005cb0
        /*0640*/ 	.word	0x000000ff
        /*0644*/ 	.word	0x000000b8
        /*0648*/ 	.short	0x010a
        /*064a*/ 	.byte	0x18
	.zero		1


	//   ....[85]....
        /*064c*/ 	.word	0x00005e70
        /*0650*/ 	.word	0x000000ff
        /*0654*/ 	.word	0x00000098
        /*0658*/ 	.short	0x010a
        /*065a*/ 	.byte	0x04
	.zero		1


	//   ....[86]....
        /*065c*/ 	.word	0x00006040
        /*0660*/ 	.word	0x000000ff
        /*0664*/ 	.word	0x00000080
        /*0668*/ 	.short	0x010b
        /*066a*/ 	.byte	0x04
	.zero		1


	//   ....[87]....
        /*066c*/ 	.word	0x00006050
        /*0670*/ 	.word	0x000000ff
        /*0674*/ 	.word	0x00000000
        /*0678*/ 	.short	0x0101
        /*067a*/ 	.byte	0x14
	.zero		1


	//   ....[88]....
        /*067c*/ 	.word	0x00006060
        /*0680*/ 	.word	0x000000ff
        /*0684*/ 	.word	0x00000098
        /*0688*/ 	.short	0x010a
        /*068a*/ 	.byte	0x05
	.zero		1


	//   ....[89]....
        /*068c*/ 	.word	0x00006250
        /*0690*/ 	.word	0x000000ff
        /*0694*/ 	.word	0x00000080
        /*0698*/ 	.short	0x010b
        /*069a*/ 	.byte	0x05
	.zero		1


	//   ....[90]....
        /*069c*/ 	.word	0x00006260
        /*06a0*/ 	.word	0x000000ff
        /*06a4*/ 	.word	0x00000000
        /*06a8*/ 	.short	0x0101
        /*06aa*/ 	.byte	0x04
	.zero		1


	//   ....[91]....
        /*06ac*/ 	.word	0x00006300
        /*06b0*/ 	.word	0x000000ff
        /*06b4*/ 	.word	0x00000000
        /*06b8*/ 	.short	0x010a
        /*06ba*/ 	.byte	0x04
	.zero		1


	//   ....[92]....
        /*06bc*/ 	.word	0x00006390
        /*06c0*/ 	.word	0x000000ff
        /*06c4*/ 	.word	0x00000000
        /*06c8*/ 	.short	0x010a
        /*06ca*/ 	.byte	0x05
	.zero		1


	//   ....[93]....
        /*06cc*/ 	.word	0x00006430
        /*06d0*/ 	.word	0x00000000
        /*06d4*/ 	.word	0x00000000
        /*06d8*/ 	.short	0x010a
        /*06da*/ 	.byte	0xff
	.zero		1


	//   ....[94]....
        /*06dc*/ 	.word	0x00006770
        /*06e0*/ 	.word	0x00000000
        /*06e4*/ 	.word	0x000000c0
        /*06e8*/ 	.short	0x010a
        /*06ea*/ 	.byte	0xff
	.zero		1


	//   ....[95]....
        /*06ec*/ 	.word	0x00006840
        /*06f0*/ 	.word	0x00000000
        /*06f4*/ 	.word	0x00000000
        /*06f8*/ 	.short	0x0101
        /*06fa*/ 	.byte	0xff
	.zero		1


	//   ....[96]....
        /*06fc*/ 	.word	0x000074e0
        /*0700*/ 	.word	0x00000000
        /*0704*/ 	.word	0x00000080
        /*0708*/ 	.short	0x010a
        /*070a*/ 	.byte	0xff
	.zero		1


	//   ....[97]....
        /*070c*/ 	.word	0x00007550
        /*0710*/ 	.word	0x00000059
        /*0714*/ 	.word	0x000000e0
        /*0718*/ 	.short	0x010a
        /*071a*/ 	.byte	0xff
	.zero		1


	//   ....[98]....
        /*071c*/ 	.word	0x00007640
        /*0720*/ 	.word	0x00000000
        /*0724*/ 	.word	0x00000080
        /*0728*/ 	.short	0x010a
        /*072a*/ 	.byte	0xff
	.zero		1


	//   ....[99]....
        /*072c*/ 	.word	0x00007770
        /*0730*/ 	.word	0x00000059
        /*0734*/ 	.word	0x000000e0
        /*0738*/ 	.short	0x010a
        /*073a*/ 	.byte	0xff
	.zero		1


	//   ....[100]....
        /*073c*/ 	.word	0x000082a0
        /*0740*/ 	.word	0x00000000
        /*0744*/ 	.word	0x00000000
        /*0748*/ 	.short	0x0101
        /*074a*/ 	.byte	0xff
	.zero		1


	//   ....[101]....
        /*074c*/ 	.word	0x000082b0
        /*0750*/ 	.word	0x00000002
        /*0754*/ 	.word	0x00000080
        /*0758*/ 	.short	0x010a
        /*075a*/ 	.byte	0xff
	.zero		1


	//   ....[102]....
        /*075c*/ 	.word	0x00008380
        /*0760*/ 	.word	0x00000002
        /*0764*/ 	.word	0x00000080
        /*0768*/ 	.short	0x010a
        /*076a*/ 	.byte	0xff
	.zero		1


	//   ....[103]....
        /*076c*/ 	.word	0x00008800
        /*0770*/ 	.word	0x00000059
        /*0774*/ 	.word	0x00000000
        /*0778*/ 	.short	0x0101
        /*077a*/ 	.byte	0xff
	.zero		1


	//   ....[104]....
        /*077c*/ 	.word	0x00009020
        /*0780*/ 	.word	0x00000002
        /*0784*/ 	.word	0x00000000
        /*0788*/ 	.short	0x0101
        /*078a*/ 	.byte	0xff
	.zero		1


	//   ....[105]....
        /*078c*/ 	.word	0x000092d0
        /*0790*/ 	.word	0x000000ff
        /*0794*/ 	.word	0x00000000
        /*0798*/ 	.short	0x0101
        /*079a*/ 	.byte	0x04
	.zero		1


	//   ....[106]....
        /*079c*/ 	.word	0x000092f0
        /*07a0*/ 	.word	0x00000003
        /*07a4*/ 	.word	0x00000110
        /*07a8*/ 	.short	0x010a
        /*07aa*/ 	.byte	0xff
	.zero		1


	//   ....[107]....
        /*07ac*/ 	.word	0x00009350
        /*07b0*/ 	.word	0x00000000
        /*07b4*/ 	.word	0x00000040
        /*07b8*/ 	.short	0x010a
        /*07ba*/ 	.byte	0xff
	.zero		1


	//   ....[108]....
        /*07bc*/ 	.word	0x000093b0
        /*07c0*/ 	.word	0x00000000
        /*07c4*/ 	.word	0x00000040
        /*07c8*/ 	.short	0x010a
        /*07ca*/ 	.byte	0xff
	.zero		1


	//   ....[109]....
        /*07cc*/ 	.word	0x00009400
        /*07d0*/ 	.word	0x00000003
        /*07d4*/ 	.word	0x000000c0
        /*07d8*/ 	.short	0x010a
        /*07da*/ 	.byte	0xff
	.zero		1


	//   ....[110]....
        /*07dc*/ 	.word	0x00009460
        /*07e0*/ 	.word	0x00000000
        /*07e4*/ 	.word	0x00000000
        /*07e8*/ 	.short	0x010a
        /*07ea*/ 	.byte	0xff
	.zero		1


	//   ....[111]....
        /*07ec*/ 	.word	0x000094c0
        /*07f0*/ 	.word	0x00000000
        /*07f4*/ 	.word	0x00000000
        /*07f8*/ 	.short	0x010a
        /*07fa*/ 	.byte	0xff
	.zero		1


	//   ....[112]....
        /*07fc*/ 	.word	0x00009520
        /*0800*/ 	.word	0x00000000
        /*0804*/ 	.word	0x00000000
        /*0808*/ 	.short	0x010a
        /*080a*/ 	.byte	0xff
	.zero		1


	//   ....[113]....
        /*080c*/ 	.word	0x00009580
        /*0810*/ 	.word	0x00000000
        /*0814*/ 	.word	0x00000000
        /*0818*/ 	.short	0x010a
        /*081a*/ 	.byte	0xff
	.zero		1


	//   ....[114]....
        /*081c*/ 	.word	0x000095e0
        /*0820*/ 	.word	0x00000000
        /*0824*/ 	.word	0x00000000
        /*0828*/ 	.short	0x010a
        /*082a*/ 	.byte	0xff
	.zero		1


	//   ....[115]....
        /*082c*/ 	.word	0x00009640
        /*0830*/ 	.word	0x00000000
        /*0834*/ 	.word	0x00000000
        /*0838*/ 	.short	0x010a
        /*083a*/ 	.byte	0xff
	.zero		1


	//   ....[116]....
        /*083c*/ 	.word	0x000096a0
        /*0840*/ 	.word	0x00000000
        /*0844*/ 	.word	0x00000000
        /*0848*/ 	.short	0x010a
        /*084a*/ 	.byte	0xff
	.zero		1


	//   ....[117]....
        /*084c*/ 	.word	0x000096f0
        /*0850*/ 	.word	0x00000000
        /*0854*/ 	.word	0x00000100
        /*0858*/ 	.short	0x010a
        /*085a*/ 	.byte	0xff
	.zero		1


	//   ....[118]....
        /*085c*/ 	.word	0x00009750
        /*0860*/ 	.word	0x00000000
        /*0864*/ 	.word	0x000000d0
        /*0868*/ 	.short	0x010a
        /*086a*/ 	.byte	0xff
	.zero		1


	//   ....[119]....
        /*086c*/ 	.word	0x000097a0
        /*0870*/ 	.word	0x00000000
        /*0874*/ 	.word	0x000000c0
        /*0878*/ 	.short	0x010a
        /*087a*/ 	.byte	0xff
	.zero		1


	//   ....[120]....
        /*087c*/ 	.word	0x00009800
        /*0880*/ 	.word	0x00000000
        /*0884*/ 	.word	0x000000d0
        /*0888*/ 	.short	0x010a
        /*088a*/ 	.byte	0xff
	.zero		1


	//   ....[121]....
        /*088c*/ 	.word	0x00009860
        /*0890*/ 	.word	0x00000007
        /*0894*/ 	.word	0x00000008
        /*0898*/ 	.short	0x010a
        /*089a*/ 	.byte	0xff
	.zero		1


	//   ....[122]....
        /*089c*/ 	.word	0x00009950
        /*08a0*/ 	.word	0x00000005
        /*08a4*/ 	.word	0x00000008
        /*08a8*/ 	.short	0x010a
        /*08aa*/ 	.byte	0xff
	.zero		1


	//   ....[123]....
        /*08ac*/ 	.word	0x000099a0
        /*08b0*/ 	.word	0x00000002
        /*08b4*/ 	.word	0x000000c0
        /*08b8*/ 	.short	0x010a
        /*08ba*/ 	.byte	0xff
	.zero		1


	//   ....[124]....
        /*08bc*/ 	.word	0x00009a00
        /*08c0*/ 	.word	0x00000000
        /*08c4*/ 	.word	0x000000f0
        /*08c8*/ 	.short	0x010a
        /*08ca*/ 	.byte	0xff
	.zero		1


	//   ....[125]....
        /*08cc*/ 	.word	0x00009a60
        /*08d0*/ 	.word	0x00000000
        /*08d4*/ 	.word	0x00000000
        /*08d8*/ 	.short	0x010a
        /*08da*/ 	.byte	0xff
	.zero		1


	//   ....[126]....
        /*08dc*/ 	.word	0x00009ac0
        /*08e0*/ 	.word	0x00000000
        /*08e4*/ 	.word	0x00000000
        /*08e8*/ 	.short	0x010a
        /*08ea*/ 	.byte	0xff
	.zero		1


	//   ....[127]....
        /*08ec*/ 	.word	0x00009b20
        /*08f0*/ 	.word	0x00000000
        /*08f4*/ 	.word	0x00000120
        /*08f8*/ 	.short	0x010a
        /*08fa*/ 	.byte	0xff
	.zero		1


	//   ....[128]....
        /*08fc*/ 	.word	0x00009b70
        /*0900*/ 	.word	0x0000000c
        /*0904*/ 	.word	0x000000c0
        /*0908*/ 	.short	0x010a
        /*090a*/ 	.byte	0xff
	.zero		1


	//   ....[129]....
        /*090c*/ 	.word	0x00009bd0
        /*0910*/ 	.word	0x00000000
        /*0914*/ 	.word	0x000000b8
        /*0918*/ 	.short	0x010a
        /*091a*/ 	.byte	0xff
	.zero		1


	//   ....[130]....
        /*091c*/ 	.word	0x00009c30
        /*0920*/ 	.word	0x00000000
        /*0924*/ 	.word	0x00000098
        /*0928*/ 	.short	0x010a
        /*092a*/ 	.byte	0xff
	.zero		1


	//   ....[131]....
        /*092c*/ 	.word	0x00009c90
        /*0930*/ 	.word	0x00000009
        /*0934*/ 	.word	0x00000098
        /*0938*/ 	.short	0x010a
        /*093a*/ 	.byte	0xff
	.zero		1


	//   ....[132]....
        /*093c*/ 	.word	0x00009cf0
        /*0940*/ 	.word	0x00000000
        /*0944*/ 	.word	0x00000000
        /*0948*/ 	.short	0x010a
        /*094a*/ 	.byte	0xff
	.zero		1


	//   ....[133]....
        /*094c*/ 	.word	0x00009d50
        /*0950*/ 	.word	0x00000000
        /*0954*/ 	.word	0x00000000
        /*0958*/ 	.short	0x010a
        /*095a*/ 	.byte	0xff
	.zero		1


	//   ....[134]....
        /*095c*/ 	.word	0x00009da0
        /*0960*/ 	.word	0x00000000
        /*0964*/ 	.word	0x000000c0
        /*0968*/ 	.short	0x010a
        /*096a*/ 	.byte	0xff
	.zero		1


	//   ....[135]....
        /*096c*/ 	.word	0x00009df0
        /*0970*/ 	.word	0x00000000
        /*0974*/ 	.word	0x00000080
        /*0978*/ 	.short	0x010a
        /*097a*/ 	.byte	0xff
	.zero		1


	//   ....[136]....
        /*097c*/ 	.word	0x00009e40
        /*0980*/ 	.word	0x00000059
        /*0984*/ 	.word	0x000000e0
        /*0988*/ 	.short	0x010a
        /*098a*/ 	.byte	0xff
	.zero		1


	//   ....[137]....
        /*098c*/ 	.word	0x00009e90
        /*0990*/ 	.word	0x00000002
        /*0994*/ 	.word	0x00000080
        /*0998*/ 	.short	0x010a
        /*099a*/ 	.byte	0xff
	.zero		1


	//----- nvinfo : EIATTR_NUM_MBARRIERS
	.align		4
.L_47:
        /*099c*/ 	.byte	0x03, 0x38
        /*099e*/ 	.short	0x0025


	//----- nvinfo : EIATTR_EXIT_INSTR_OFFSETS
	.align		4
        /*09a0*/ 	.byte	0x04, 0x1c
        /*09a2*/ 	.short	(.L_49 - .L_48)


	//   ....[0]....
.L_48:
        /*09a4*/ 	.word	0x00003270


	//   ....[1]....
        /*09a8*/ 	.word	0x00003770


	//   ....[2]....
        /*09ac*/ 	.word	0x000037d0


	//   ....[3]....
        /*09b0*/ 	.word	0x00005490


	//   ....[4]....
        /*09b4*/ 	.word	0x00006460


	//   ....[5]....
        /*09b8*/ 	.word	0x000064a0


	//   ....[6]....
        /*09bc*/ 	.word	0x000091c0


	//   ....[7]....
        /*09c0*/ 	.word	0x00009240


	//   ....[8]....
        /*09c4*/ 	.word	0x00009270


	//   ....[9]....
        /*09c8*/ 	.word	0x000092e0


	//----- nvinfo : EIATTR_MAX_THREADS
	.align		4
.L_49:
        /*09cc*/ 	.byte	0x04, 0x05
        /*09ce*/ 	.short	(.L_51 - .L_50)
.L_50:
        /*09d0*/ 	.word	0x00000100
        /*09d4*/ 	.word	0x00000001
        /*09d8*/ 	.word	0x00000001


	//----- nvinfo : EIATTR_CRS_STACK_SIZE
	.align		4
.L_51:
        /*09dc*/ 	.byte	0x04, 0x1e
        /*09de*/ 	.short	(.L_53 - .L_52)
.L_52:
        /*09e0*/ 	.word	0x00000000


	//----- nvinfo : EIATTR_CBANK_PARAM_SIZE
	.align		4
.L_53:
        /*09e4*/ 	.byte	0x03, 0x19
        /*09e6*/ 	.short	0x0c00


	//----- nvinfo : EIATTR_PARAM_CBANK
	.align		4
        /*09e8*/ 	.byte	0x04, 0x0a
        /*09ea*/ 	.short	(.L_55 - .L_54)
	.align		4
.L_54:
        /*09ec*/ 	.word	index@(.nv.constant0._ZN7cutlass13device_kernelINS_4gemm6kernel13GemmUniversalIN4cute5tupleIJiiiiEEENS1_10collective13CollectiveMmaINS1_46MainloopSm100TmaUmmaWarpSpecializedBlockScaledILi8ELi2ELi2ENS5_IJNS4_1CILi2EEESB_NSA_ILi1EEEEEEEENS5_IJNSA_ILi256EEENSA_ILi64EEESF_EEENS5_IJNS_12float_e2m1_tENS_13float_ue4m3_tEEEENS5_IJNS5_IJlSC_lEEENS4_6LayoutINS5_IJNS5_IJNS5_IJNSA_ILi32EEENSA_ILi4EEEEEEiEEENS5_IJNS5_IJNSA_ILi16EEESO_EEEiEEENS5_IJSC_iEEEEEENS5_IJST_NS5_IJNS5_IJNSA_ILi0EEESC_EEENSA_ILi512EEEEEENS5_IJSW_iEEEEEEEEEEESK_S13_NS4_8TiledMMAINS4_8MMA_AtomIJNS4_23SM100_MMA_MXF4_2x1SM_SSISI_SI_fSJ_Li256ELi64ELi16ELNS4_4UMMA5MajorE0ELS18_0ELNS17_7ScaleInE0ELS19_0EEEEEENSM_INS5_IJSC_SC_SC_EEENS5_IJSW_SW_SW_EEEEENS5_IJNS4_10UnderscoreES1F_S1F_EEEEENS5_IJNS4_28SM100_TMA_2SM_LOAD_MULTICASTES1I_EEENS5_IJNS4_14ComposedLayoutINS4_7SwizzleILi3ELi4ELi3EEENS4_18smem_ptr_flag_bitsILi4EEENSM_INS5_IJNSA_ILi8EEESF_EEENS5_IJSF_SC_EEEEEEENSM_INS5_IJNS5_IJNS5_IJSP_SC_EEESS_EEESC_NS5_IJSC_SO_EEEEEENS5_IJNS5_IJNS5_IJSS_SY_EEESX_EEESW_NS5_IJSO_SY_EEEEEEEEEEEvNS4_8identityENS5_IJNS4_18SM100_TMA_2SM_LOADES1I_EEES23_vS24_EENS_8epilogue10collective18CollectiveEpilogueINS28_23Sm100TmaWarpSpecializedILi3ELi2ELi32ELb1ELb0EEEJNS5_IJNSA_ILi128EEESG_SF_EEENS5_IJNSM_IS2D_SC_EENSM_ISN_SC_EEEEENS_10bfloat16_tESL_S2I_SL_NS28_6fusion15FusionCallbacksIS2C_NS2J_17LinearCombinationIS2I_fS2I_fLNS_15FloatRoundStyleE2EEES2E_S2H_JEEENS4_5SM1004TMEM4LOAD26SM100_TMEM_LOAD_32dp32b32xENS4_13SM90_TMA_LOADENS1K_INS1L_ILi2ELi4ELi3EEENS1N_ILi16EEENSM_INS5_IJS1P_SN_EEENS5_IJSN_SC_EEEEEEENS4_39AutoVectorizingCopyWithAssumedAlignmentILi128EEENS4_14SM90_TMA_STOREES2Z_S31_S31_EEEvvEEEEvNT_6ParamsE)
        /*09f0*/ 	.short	0x0380
        /*09f2*/ 	.short	0x0c00


	//----- nvinfo : EIATTR_SW_WAR
	.align		4
.L_55:
        /*09f4*/ 	.byte	0x04, 0x36
        /*09f6*/ 	.short	(.L_57 - .L_56)
.L_56:
        /*09f8*/ 	.word	0x00000008
.L_57:


//--------------------- .nv.callgraph             --------------------------
	.section	.nv.callgraph,"",@"SHT_CUDA_CALLGRAPH"
	.align	4
	.sectionentsize	8
	.align		4
        /*0000*/ 	.word	0x00000000
	.align		4
        /*0004*/ 	.word	0xffffffff
	.align		4
        /*0008*/ 	.word	index@(_ZN7cutlass13device_kernelINS_4gemm6kernel13GemmUniversalIN4cute5tupleIJiiiiEEENS1_10collective13CollectiveMmaINS1_46MainloopSm100TmaUmmaWarpSpecializedBlockScaledILi8ELi2ELi2ENS5_IJNS4_1CILi2EEESB_NSA_ILi1EEEEEEEENS5_IJNSA_ILi256EEENSA_ILi64EEESF_EEENS5_IJNS_12float_e2m1_tENS_13float_ue4m3_tEEEENS5_IJNS5_IJlSC_lEEENS4_6LayoutINS5_IJNS5_IJNS5_IJNSA_ILi32EEENSA_ILi4EEEEEEiEEENS5_IJNS5_IJNSA_ILi16EEESO_EEEiEEENS5_IJSC_iEEEEEENS5_IJST_NS5_IJNS5_IJNSA_ILi0EEESC_EEENSA_ILi512EEEEEENS5_IJSW_iEEEEEEEEEEESK_S13_NS4_8TiledMMAINS4_8MMA_AtomIJNS4_23SM100_MMA_MXF4_2x1SM_SSISI_SI_fSJ_Li256ELi64ELi16ELNS4_4UMMA5MajorE0ELS18_0ELNS17_7ScaleInE0ELS19_0EEEEEENSM_INS5_IJSC_SC_SC_EEENS5_IJSW_SW_SW_EEEEENS5_IJNS4_10UnderscoreES1F_S1F_EEEEENS5_IJNS4_28SM100_TMA_2SM_LOAD_MULTICASTES1I_EEENS5_IJNS4_14ComposedLayoutINS4_7SwizzleILi3ELi4ELi3EEENS4_18smem_ptr_flag_bitsILi4EEENSM_INS5_IJNSA_ILi8EEESF_EEENS5_IJSF_SC_EEEEEEENSM_INS5_IJNS5_IJNS5_IJSP_SC_EEESS_EEESC_NS5_IJSC_SO_EEEEEENS5_IJNS5_IJNS5_IJSS_SY_EEESX_EEESW_NS5_IJSO_SY_EEEEEEEEEEEvNS4_8identityENS5_IJNS4_18SM100_TMA_2SM_LOADES1I_EEES23_vS24_EENS_8epilogue10collective18CollectiveEpilogueINS28_23Sm100TmaWarpSpecializedILi3ELi2ELi32ELb1ELb0EEEJNS5_IJNSA_ILi128EEESG_SF_EEENS5_IJNSM_IS2D_SC_EENSM_ISN_SC_EEEEENS_10bfloat16_tESL_S2I_SL_NS28_6fusion15FusionCallbacksIS2C_NS2J_17LinearCombinationIS2I_fS2I_fLNS_15FloatRoundStyleE2EEES2E_S2H_JEEENS4_5SM1004TMEM4LOAD26SM100_TMEM_LOAD_32dp32b32xENS4_13SM90_TMA_LOADENS1K_INS1L_ILi2ELi4ELi3EEENS1N_ILi16EEENSM_INS5_IJS1P_SN_EEENS5_IJSN_SC_EEEEEEENS4_39AutoVectorizingCopyWithAssumedAlignmentILi128EEENS4_14SM90_TMA_STOREES2Z_S31_S31_EEEvvEEEEvNT_6ParamsE)
	.align		4
        /*000c*/ 	.word	index@(__assertfail)
	.align		4
        /*0010*/ 	.word	0x00000000
	.align		4
        /*0014*/ 	.word	0xfffffffe
	.align		4
        /*0018*/ 	.word	0x00000000
	.align		4
        /*001c*/ 	.word	0xfffffffd
	.align		4
        /*0020*/ 	.word	0x00000000
	.align		4
        /*0024*/ 	.word	0xfffffffc


//--------------------- .nv.constant4             --------------------------
	.section	.nv.constant4,"a",@progbits
	.align	8
	.align		8
.nv.constant4:
        /*0000*/ 	.dword	__assertfail
	.align		8
        /*0008*/ 	.dword	__unnamed_1
	.align		8
        /*0010*/ 	.dword	__unnamed_2
	.align		8
        /*0018*/ 	.dword	_ZN40_INTERNAL_71ecc05f_4_k_cu_1788b956_244034cuda3std3__45__cpo5beginE
	.align		8
        /*0020*/ 	.dword	_ZN40_INTERNAL_71ecc05f_4_k_cu_1788b956_244034cuda3std3__45__cpo3endE
	.align		8
        /*0028*/ 	.dword	_ZN40_INTERNAL_71ecc05f_4_k_cu_1788b956_244034cuda3std3__45__cpo6cbeginE
	.align		8
        /*0030*/ 	.dword	_ZN40_INTERNAL_71ecc05f_4_k_cu_1788b956_244034cuda3std3__45__cpo4cendE
	.align		8
        /*0038*/ 	.dword	_ZN40_INTERNAL_71ecc05f_4_k_cu_1788b956_244034cuda3std3__442_GLOBAL__N__71ecc05f_4_k_cu_1788b956_244036ignoreE
	.align		8
        /*0040*/ 	.dword	_ZN40_INTERNAL_71ecc05f_4_k_cu_1788b956_244034cuda3std3__419piecewise_constructE
	.align		8
        /*0048*/ 	.dword	_ZN40_INTERNAL_71ecc05f_4_k_cu_1788b956_244034cuda3std3__48in_placeE
	.align		8
        /*0050*/ 	.dword	_ZN40_INTERNAL_71ecc05f_4_k_cu_1788b956_244034cuda3std6ranges3__45__cpo4swapE
	.align		8
        /*0058*/ 	.dword	_ZN40_INTERNAL_71ecc05f_4_k_cu_1788b956_244034cuda3std6ranges3__45__cpo9iter_moveE
	.align		8
        /*0060*/ 	.dword	_ZN40_INTERNAL_71ecc05f_4_k_cu_1788b956_244034cute7productE
	.align		8
        /*0068*/ 	.dword	_ZN40_INTERNAL_71ecc05f_4_k_cu_1788b956_244034cute1_E
	.align		8
        /*0070*/ 	.dword	$str$25
	.align		8
        /*0078*/ 	.dword	$str$26
	.align		8
        /*0080*/ 	.dword	$str$29
	.align		8
        /*0088*/ 	.dword	$str$30


//--------------------- .text._ZN7cutlass13device_kernelINS_4gemm6kernel13GemmUniversalIN4cute5tupleIJiiiiEEENS1_10collective13CollectiveMmaINS1_46MainloopSm100TmaUmmaWarpSpecializedBlockScaledILi8ELi2ELi2ENS5_IJNS4_1CILi2EEESB_NSA_ILi1EEEEEEEENS5_IJNSA_ILi256EEENSA_ILi64EEESF_EEENS5_IJNS_12float_e2m1_tENS_13float_ue4m3_tEEEENS5_IJNS5_IJlSC_lEEENS4_6LayoutINS5_IJNS5_IJNS5_IJNSA_ILi32EEENSA_ILi4EEEEEEiEEENS5_IJNS5_IJNSA_ILi16EEESO_EEEiEEENS5_IJSC_iEEEEEENS5_IJST_NS5_IJNS5_IJNSA_ILi0EEESC_EEENSA_ILi512EEEEEENS5_IJSW_iEEEEEEEEEEESK_S13_NS4_8TiledMMAINS4_8MMA_AtomIJNS4_23SM100_MMA_MXF4_2x1SM_SSISI_SI_fSJ_Li256ELi64ELi16ELNS4_4UMMA5MajorE0ELS18_0ELNS17_7ScaleInE0ELS19_0EEEEEENSM_INS5_IJSC_SC_SC_EEENS5_IJSW_SW_SW_EEEEENS5_IJNS4_10UnderscoreES1F_S1F_EEEEENS5_IJNS4_28SM100_TMA_2SM_LOAD_MULTICASTES1I_EEENS5_IJNS4_14ComposedLayoutINS4_7SwizzleILi3ELi4ELi3EEENS4_18smem_ptr_flag_bitsILi4EEENSM_INS5_IJNSA_ILi8EEESF_EEENS5_IJSF_SC_EEEEEEENSM_INS5_IJNS5_IJNS5_IJSP_SC_EEESS_EEESC_NS5_IJSC_SO_EEEEEENS5_IJNS5_IJNS5_IJSS_SY_EEESX_EEESW_NS5_IJSO_SY_EEEEEEEEEEEvNS4_8identityENS5_IJNS4_18SM100_TMA_2SM_LOADES1I_EEES23_vS24_EENS_8epilogue10collective18CollectiveEpilogueINS28_23Sm100TmaWarpSpecializedILi3ELi2ELi32ELb1ELb0EEEJNS5_IJNSA_ILi128EEESG_SF_EEENS5_IJNSM_IS2D_SC_EENSM_ISN_SC_EEEEENS_10bfloat16_tESL_S2I_SL_NS28_6fusion15FusionCallbacksIS2C_NS2J_17LinearCombinationIS2I_fS2I_fLNS_15FloatRoundStyleE2EEES2E_S2H_JEEENS4_5SM1004TMEM4LOAD26SM100_TMEM_LOAD_32dp32b32xENS4_13SM90_TMA_LOADENS1K_INS1L_ILi2ELi4ELi3EEENS1N_ILi16EEENSM_INS5_IJS1P_SN_EEENS5_IJSN_SC_EEEEEEENS4_39AutoVectorizingCopyWithAssumedAlignmentILi128EEENS4_14SM90_TMA_STOREES2Z_S31_S31_EEEvvEEEEvNT_6ParamsE --------------------------
	.section	.text._ZN7cutlass13device_kernelINS_4gemm6kernel13GemmUniversalIN4cute5tupleIJiiiiEEENS1_10collective13CollectiveMmaINS1_46MainloopSm100TmaUmmaWarpSpecializedBlockScaledILi8ELi2ELi2ENS5_IJNS4_1CILi2EEESB_NSA_ILi1EEEEEEEENS5_IJNSA_ILi256EEENSA_ILi64EEESF_EEENS5_IJNS_12float_e2m1_tENS_13float_ue4m3_tEEEENS5_IJNS5_IJlSC_lEEENS4_6LayoutINS5_IJNS5_IJNS5_IJNSA_ILi32EEENSA_ILi4EEEEEEiEEENS5_IJNS5_IJNSA_ILi16EEESO_EEEiEEENS5_IJSC_iEEEEEENS5_IJST_NS5_IJNS5_IJNSA_ILi0EEESC_EEENSA_ILi512EEEEEENS5_IJSW_iEEEEEEEEEEESK_S13_NS4_8TiledMMAINS4_8MMA_AtomIJNS4_23SM100_MMA_MXF4_2x1SM_SSISI_SI_fSJ_Li256ELi64ELi16ELNS4_4UMMA5MajorE0ELS18_0ELNS17_7ScaleInE0ELS19_0EEEEEENSM_INS5_IJSC_SC_SC_EEENS5_IJSW_SW_SW_EEEEENS5_IJNS4_10UnderscoreES1F_S1F_EEEEENS5_IJNS4_28SM100_TMA_2SM_LOAD_MULTICASTES1I_EEENS5_IJNS4_14ComposedLayoutINS4_7SwizzleILi3ELi4ELi3EEENS4_18smem_ptr_flag_bitsILi4EEENSM_INS5_IJNSA_ILi8EEESF_EEENS5_IJSF_SC_EEEEEEENSM_INS5_IJNS5_IJNS5_IJSP_SC_EEESS_EEESC_NS5_IJSC_SO_EEEEEENS5_IJNS5_IJNS5_IJSS_SY_EEESX_EEESW_NS5_IJSO_SY_EEEEEEEEEEEvNS4_8identityENS5_IJNS4_18SM100_TMA_2SM_LOADES1I_EEES23_vS24_EENS_8epilogue10collective18CollectiveEpilogueINS28_23Sm100TmaWarpSpecializedILi3ELi2ELi32ELb1ELb0EEEJNS5_IJNSA_ILi128EEESG_SF_EEENS5_IJNSM_IS2D_SC_EENSM_ISN_SC_EEEEENS_10bfloat16_tESL_S2I_SL_NS28_6fusion15FusionCallbacksIS2C_NS2J_17LinearCombinationIS2I_fS2I_fLNS_15FloatRoundStyleE2EEES2E_S2H_JEEENS4_5SM1004TMEM4LOAD26SM100_TMEM_LOAD_32dp32b32xENS4_13SM90_TMA_LOADENS1K_INS1L_ILi2ELi4ELi3EEENS1N_ILi16EEENSM_INS5_IJS1P_SN_EEENS5_IJSN_SC_EEEEEEENS4_39AutoVectorizingCopyWithAssumedAlignmentILi128EEENS4_14SM90_TMA_STOREES2Z_S31_S31_EEEvvEEEEvNT_6ParamsE,"ax",@progbits
	.align	128
.text._ZN7cutlass13device_kernelINS_4gemm6kernel13GemmUniversalIN4cute5tupleIJiiiiEEENS1_10collective13CollectiveMmaINS1_46MainloopSm100TmaUmmaWarpSpecializedBlockScaledILi8ELi2ELi2ENS5_IJNS4_1CILi2EEESB_NSA_ILi1EEEEEEEENS5_IJNSA_ILi256EEENSA_ILi64EEESF_EEENS5_IJNS_12float_e2m1_tENS_13float_ue4m3_tEEEENS5_IJNS5_IJlSC_lEEENS4_6LayoutINS5_IJNS5_IJNS5_IJNSA_ILi32EEENSA_ILi4EEEEEEiEEENS5_IJNS5_IJNSA_ILi16EEESO_EEEiEEENS5_IJSC_iEEEEEENS5_IJST_NS5_IJNS5_IJNSA_ILi0EEESC_EEENSA_ILi512EEEEEENS5_IJSW_iEEEEEEEEEEESK_S13_NS4_8TiledMMAINS4_8MMA_AtomIJNS4_23SM100_MMA_MXF4_2x1SM_SSISI_SI_fSJ_Li256ELi64ELi16ELNS4_4UMMA5MajorE0ELS18_0ELNS17_7ScaleInE0ELS19_0EEEEEENSM_INS5_IJSC_SC_SC_EEENS5_IJSW_SW_SW_EEEEENS5_IJNS4_10UnderscoreES1F_S1F_EEEEENS5_IJNS4_28SM100_TMA_2SM_LOAD_MULTICASTES1I_EEENS5_IJNS4_14ComposedLayoutINS4_7SwizzleILi3ELi4ELi3EEENS4_18smem_ptr_flag_bitsILi4EEENSM_INS5_IJNSA_ILi8EEESF_EEENS5_IJSF_SC_EEEEEEENSM_INS5_IJNS5_IJNS5_IJSP_SC_EEESS_EEESC_NS5_IJSC_SO_EEEEEENS5_IJNS5_IJNS5_IJSS_SY_EEESX_EEESW_NS5_IJSO_SY_EEEEEEEEEEEvNS4_8identityENS5_IJNS4_18SM100_TMA_2SM_LOADES1I_EEES23_vS24_EENS_8epilogue10collective18CollectiveEpilogueINS28_23Sm100TmaWarpSpecializedILi3ELi2ELi32ELb1ELb0EEEJNS5_IJNSA_ILi128EEESG_SF_EEENS5_IJNSM_IS2D_SC_EENSM_ISN_SC_EEEEENS_10bfloat16_tESL_S2I_SL_NS28_6fusion15FusionCallbacksIS2C_NS2J_17LinearCombinationIS2I_fS2I_fLNS_15FloatRoundStyleE2EEES2E_S2H_JEEENS4_5SM1004TMEM4LOAD26SM100_TMEM_LOAD_32dp32b32xENS4_13SM90_TMA_LOADENS1K_INS1L_ILi2ELi4ELi3EEENS1N_ILi16EEENSM_INS5_IJS1P_SN_EEENS5_IJSN_SC_EEEEEEENS4_39AutoVectorizingCopyWithAssumedAlignmentILi128EEENS4_14SM90_TMA_STOREES2Z_S31_S31_EEEvvEEEEvNT_6ParamsE:
        .type           _ZN7cutlass13device_kernelINS_4gemm6kernel13GemmUniversalIN4cute5tupleIJiiiiEEENS1_10collective13CollectiveMmaINS1_46MainloopSm100TmaUmmaWarpSpecializedBlockScaledILi8ELi2ELi2ENS5_IJNS4_1CILi2EEESB_NSA_ILi1EEEEEEEENS5_IJNSA_ILi256EEENSA_ILi64EEESF_EEENS5_IJNS_12float_e2m1_tENS_13float_ue4m3_tEEEENS5_IJNS5_IJlSC_lEEENS4_6LayoutINS5_IJNS5_IJNS5_IJNSA_ILi32EEENSA_ILi4EEEEEEiEEENS5_IJNS5_IJNSA_ILi16EEESO_EEEiEEENS5_IJSC_iEEEEEENS5_IJST_NS5_IJNS5_IJNSA_ILi0EEESC_EEENSA_ILi512EEEEEENS5_IJSW_iEEEEEEEEEEESK_S13_NS4_8TiledMMAINS4_8MMA_AtomIJNS4_23SM100_MMA_MXF4_2x1SM_SSISI_SI_fSJ_Li256ELi64ELi16ELNS4_4UMMA5MajorE0ELS18_0ELNS17_7ScaleInE0ELS19_0EEEEEENSM_INS5_IJSC_SC_SC_EEENS5_IJSW_SW_SW_EEEEENS5_IJNS4_10UnderscoreES1F_S1F_EEEEENS5_IJNS4_28SM100_TMA_2SM_LOAD_MULTICASTES1I_EEENS5_IJNS4_14ComposedLayoutINS4_7SwizzleILi3ELi4ELi3EEENS4_18smem_ptr_flag_bitsILi4EEENSM_INS5_IJNSA_ILi8EEESF_EEENS5_IJSF_SC_EEEEEEENSM_INS5_IJNS5_IJNS5_IJSP_SC_EEESS_EEESC_NS5_IJSC_SO_EEEEEENS5_IJNS5_IJNS5_IJSS_SY_EEESX_EEESW_NS5_IJSO_SY_EEEEEEEEEEEvNS4_8identityENS5_IJNS4_18SM100_TMA_2SM_LOADES1I_EEES23_vS24_EENS_8epilogue10collective18CollectiveEpilogueINS28_23Sm100TmaWarpSpecializedILi3ELi2ELi32ELb1ELb0EEEJNS5_IJNSA_ILi128EEESG_SF_EEENS5_IJNSM_IS2D_SC_EENSM_ISN_SC_EEEEENS_10bfloat16_tESL_S2I_SL_NS28_6fusion15FusionCallbacksIS2C_NS2J_17LinearCombinationIS2I_fS2I_fLNS_15FloatRoundStyleE2EEES2E_S2H_JEEENS4_5SM1004TMEM4LOAD26SM100_TMEM_LOAD_32dp32b32xENS4_13SM90_TMA_LOADENS1K_INS1L_ILi2ELi4ELi3EEENS1N_ILi16EEENSM_INS5_IJS1P_SN_EEENS5_IJSN_SC_EEEEEEENS4_39AutoVectorizingCopyWithAssumedAlignmentILi128EEENS4_14SM90_TMA_STOREES2Z_S31_S31_EEEvvEEEEvNT_6ParamsE,@function
        .size           _ZN7cutlass13device_kernelINS_4gemm6kernel13GemmUniversalIN4cute5tupleIJiiiiEEENS1_10collective13CollectiveMmaINS1_46MainloopSm100TmaUmmaWarpSpecializedBlockScaledILi8ELi2ELi2ENS5_IJNS4_1CILi2EEESB_NSA_ILi1EEEEEEEENS5_IJNSA_ILi256EEENSA_ILi64EEESF_EEENS5_IJNS_12float_e2m1_tENS_13float_ue4m3_tEEEENS5_IJNS5_IJlSC_lEEENS4_6LayoutINS5_IJNS5_IJNS5_IJNSA_ILi32EEENSA_ILi4EEEEEEiEEENS5_IJNS5_IJNSA_ILi16EEESO_EEEiEEENS5_IJSC_iEEEEEENS5_IJST_NS5_IJNS5_IJNSA_ILi0EEESC_EEENSA_ILi512EEEEEENS5_IJSW_iEEEEEEEEEEESK_S13_NS4_8TiledMMAINS4_8MMA_AtomIJNS4_23SM100_MMA_MXF4_2x1SM_SSISI_SI_fSJ_Li256ELi64ELi16ELNS4_4UMMA5MajorE0ELS18_0ELNS17_7ScaleInE0ELS19_0EEEEEENSM_INS5_IJSC_SC_SC_EEENS5_IJSW_SW_SW_EEEEENS5_IJNS4_10UnderscoreES1F_S1F_EEEEENS5_IJNS4_28SM100_TMA_2SM_LOAD_MULTICASTES1I_EEENS5_IJNS4_14ComposedLayoutINS4_7SwizzleILi3ELi4ELi3EEENS4_18smem_ptr_flag_bitsILi4EEENSM_INS5_IJNSA_ILi8EEESF_EEENS5_IJSF_SC_EEEEEEENSM_INS5_IJNS5_IJNS5_IJSP_SC_EEESS_EEESC_NS5_IJSC_SO_EEEEEENS5_IJNS5_IJNS5_IJSS_SY_EEESX_EEESW_NS5_IJSO_SY_EEEEEEEEEEEvNS4_8identityENS5_IJNS4_18SM100_TMA_2SM_LOADES1I_EEES23_vS24_EENS_8epilogue10collective18CollectiveEpilogueINS28_23Sm100TmaWarpSpecializedILi3ELi2ELi32ELb1ELb0EEEJNS5_IJNSA_ILi128EEESG_SF_EEENS5_IJNSM_IS2D_SC_EENSM_ISN_SC_EEEEENS_10bfloat16_tESL_S2I_SL_NS28_6fusion15FusionCallbacksIS2C_NS2J_17LinearCombinationIS2I_fS2I_fLNS_15FloatRoundStyleE2EEES2E_S2H_JEEENS4_5SM1004TMEM4LOAD26SM100_TMEM_LOAD_32dp32b32xENS4_13SM90_TMA_LOADENS1K_INS1L_ILi2ELi4ELi3EEENS1N_ILi16EEENSM_INS5_IJS1P_SN_EEENS5_IJSN_SC_EEEEEEENS4_39AutoVectorizingCopyWithAssumedAlignmentILi128EEENS4_14SM90_TMA_STOREES2Z_S31_S31_EEEvvEEEEvNT_6ParamsE,(.L_x_187 - _ZN7cutlass13device_kernelINS_4gemm6kernel13GemmUniversalIN4cute5tupleIJiiiiEEENS1_10collective13CollectiveMmaINS1_46MainloopSm100TmaUmmaWarpSpecializedBlockScaledILi8ELi2ELi2ENS5_IJNS4_1CILi2EEESB_NSA_ILi1EEEEEEEENS5_IJNSA_ILi256EEENSA_ILi64EEESF_EEENS5_IJNS_12float_e2m1_tENS_13float_ue4m3_tEEEENS5_IJNS5_IJlSC_lEEENS4_6LayoutINS5_IJNS5_IJNS5_IJNSA_ILi32EEENSA_ILi4EEEEEEiEEENS5_IJNS5_IJNSA_ILi16EEESO_EEEiEEENS5_IJSC_iEEEEEENS5_IJST_NS5_IJNS5_IJNSA_ILi0EEESC_EEENSA_ILi512EEEEEENS5_IJSW_iEEEEEEEEEEESK_S13_NS4_8TiledMMAINS4_8MMA_AtomIJNS4_23SM100_MMA_MXF4_2x1SM_SSISI_SI_fSJ_Li256ELi64ELi16ELNS4_4UMMA5MajorE0ELS18_0ELNS17_7ScaleInE0ELS19_0EEEEEENSM_INS5_IJSC_SC_SC_EEENS5_IJSW_SW_SW_EEEEENS5_IJNS4_10UnderscoreES1F_S1F_EEEEENS5_IJNS4_28SM100_TMA_2SM_LOAD_MULTICASTES1I_EEENS5_IJNS4_14ComposedLayoutINS4_7SwizzleILi3ELi4ELi3EEENS4_18smem_ptr_flag_bitsILi4EEENSM_INS5_IJNSA_ILi8EEESF_EEENS5_IJSF_SC_EEEEEEENSM_INS5_IJNS5_IJNS5_IJSP_SC_EEESS_EEESC_NS5_IJSC_SO_EEEEEENS5_IJNS5_IJNS5_IJSS_SY_EEESX_EEESW_NS5_IJSO_SY_EEEEEEEEEEEvNS4_8identityENS5_IJNS4_18SM100_TMA_2SM_LOADES1I_EEES23_vS24_EENS_8epilogue10collective18CollectiveEpilogueINS28_23Sm100TmaWarpSpecializedILi3ELi2ELi32ELb1ELb0EEEJNS5_IJNSA_ILi128EEESG_SF_EEENS5_IJNSM_IS2D_SC_EENSM_ISN_SC_EEEEENS_10bfloat16_tESL_S2I_SL_NS28_6fusion15FusionCallbacksIS2C_NS2J_17LinearCombinationIS2I_fS2I_fLNS_15FloatRoundStyleE2EEES2E_S2H_JEEENS4_5SM1004TMEM4LOAD26SM100_TMEM_LOAD_32dp32b32xENS4_13SM90_TMA_LOADENS1K_INS1L_ILi2ELi4ELi3EEENS1N_ILi16EEENSM_INS5_IJS1P_SN_EEENS5_IJSN_SC_EEEEEEENS4_39AutoVectorizingCopyWithAssumedAlignmentILi128EEENS4_14SM90_TMA_STOREES2Z_S31_S31_EEEvvEEEEvNT_6ParamsE)
        .other          _ZN7cutlass13device_kernelINS_4gemm6kernel13GemmUniversalIN4cute5tupleIJiiiiEEENS1_10collective13CollectiveMmaINS1_46MainloopSm100TmaUmmaWarpSpecializedBlockScaledILi8ELi2ELi2ENS5_IJNS4_1CILi2EEESB_NSA_ILi1EEEEEEEENS5_IJNSA_ILi256EEENSA_ILi64EEESF_EEENS5_IJNS_12float_e2m1_tENS_13float_ue4m3_tEEEENS5_IJNS5_IJlSC_lEEENS4_6LayoutINS5_IJNS5_IJNS5_IJNSA_ILi32EEENSA_ILi4EEEEEEiEEENS5_IJNS5_IJNSA_ILi16EEESO_EEEiEEENS5_IJSC_iEEEEEENS5_IJST_NS5_IJNS5_IJNSA_ILi0EEESC_EEENSA_ILi512EEEEEENS5_IJSW_iEEEEEEEEEEESK_S13_NS4_8TiledMMAINS4_8MMA_AtomIJNS4_23SM100_MMA_MXF4_2x1SM_SSISI_SI_fSJ_Li256ELi64ELi16ELNS4_4UMMA5MajorE0ELS18_0ELNS17_7ScaleInE0ELS19_0EEEEEENSM_INS5_IJSC_SC_SC_EEENS5_IJSW_SW_SW_EEEEENS5_IJNS4_10UnderscoreES1F_S1F_EEEEENS5_IJNS4_28SM100_TMA_2SM_LOAD_MULTICASTES1I_EEENS5_IJNS4_14ComposedLayoutINS4_7SwizzleILi3ELi4ELi3EEENS4_18smem_ptr_flag_bitsILi4EEENSM_INS5_IJNSA_ILi8EEESF_EEENS5_IJSF_SC_EEEEEEENSM_INS5_IJNS5_IJNS5_IJSP_SC_EEESS_EEESC_NS5_IJSC_SO_EEEEEENS5_IJNS5_IJNS5_IJSS_SY_EEESX_EEESW_NS5_IJSO_SY_EEEEEEEEEEEvNS4_8identityENS5_IJNS4_18SM100_TMA_2SM_LOADES1I_EEES23_vS24_EENS_8epilogue10collective18CollectiveEpilogueINS28_23Sm100TmaWarpSpecializedILi3ELi2ELi32ELb1ELb0EEEJNS5_IJNSA_ILi128EEESG_SF_EEENS5_IJNSM_IS2D_SC_EENSM_ISN_SC_EEEEENS_10bfloat16_tESL_S2I_SL_NS28_6fusion15FusionCallbacksIS2C_NS2J_17LinearCombinationIS2I_fS2I_fLNS_15FloatRoundStyleE2EEES2E_S2H_JEEENS4_5SM1004TMEM4LOAD26SM100_TMEM_LOAD_32dp32b32xENS4_13SM90_TMA_LOADENS1K_INS1L_ILi2ELi4ELi3EEENS1N_ILi16EEENSM_INS5_IJS1P_SN_EEENS5_IJSN_SC_EEEEEEENS4_39AutoVectorizingCopyWithAssumedAlignmentILi128EEENS4_14SM90_TMA_STOREES2Z_S31_S31_EEEvvEEEEvNT_6ParamsE,@"STO_CUDA_ENTRY STV_DEFAULT"
_ZN7cutlass13device_kernelINS_4gemm6kernel13GemmUniversalIN4cute5tupleIJiiiiEEENS1_10collective13CollectiveMmaINS1_46MainloopSm100TmaUmmaWarpSpecializedBlockScaledILi8ELi2ELi2ENS5_IJNS4_1CILi2EEESB_NSA_ILi1EEEEEEEENS5_IJNSA_ILi256EEENSA_ILi64EEESF_EEENS5_IJNS_12float_e2m1_tENS_13float_ue4m3_tEEEENS5_IJNS5_IJlSC_lEEENS4_6LayoutINS5_IJNS5_IJNS5_IJNSA_ILi32EEENSA_ILi4EEEEEEiEEENS5_IJNS5_IJNSA_ILi16EEESO_EEEiEEENS5_IJSC_iEEEEEENS5_IJST_NS5_IJNS5_IJNSA_ILi0EEESC_EEENSA_ILi512EEEEEENS5_IJSW_iEEEEEEEEEEESK_S13_NS4_8TiledMMAINS4_8MMA_AtomIJNS4_23SM100_MMA_MXF4_2x1SM_SSISI_SI_fSJ_Li256ELi64ELi16ELNS4_4UMMA5MajorE0ELS18_0ELNS17_7ScaleInE0ELS19_0EEEEEENSM_INS5_IJSC_SC_SC_EEENS5_IJSW_SW_SW_EEEEENS5_IJNS4_10UnderscoreES1F_S1F_EEEEENS5_IJNS4_28SM100_TMA_2SM_LOAD_MULTICASTES1I_EEENS5_IJNS4_14ComposedLayoutINS4_7SwizzleILi3ELi4ELi3EEENS4_18smem_ptr_flag_bitsILi4EEENSM_INS5_IJNSA_ILi8EEESF_EEENS5_IJSF_SC_EEEEEEENSM_INS5_IJNS5_IJNS5_IJSP_SC_EEESS_EEESC_NS5_IJSC_SO_EEEEEENS5_IJNS5_IJNS5_IJSS_SY_EEESX_EEESW_NS5_IJSO_SY_EEEEEEEEEEEvNS4_8identityENS5_IJNS4_18SM100_TMA_2SM_LOADES1I_EEES23_vS24_EENS_8epilogue10collective18CollectiveEpilogueINS28_23Sm100TmaWarpSpecializedILi3ELi2ELi32ELb1ELb0EEEJNS5_IJNSA_ILi128EEESG_SF_EEENS5_IJNSM_IS2D_SC_EENSM_ISN_SC_EEEEENS_10bfloat16_tESL_S2I_SL_NS28_6fusion15FusionCallbacksIS2C_NS2J_17LinearCombinationIS2I_fS2I_fLNS_15FloatRoundStyleE2EEES2E_S2H_JEEENS4_5SM1004TMEM4LOAD26SM100_TMEM_LOAD_32dp32b32xENS4_13SM90_TMA_LOADENS1K_INS1L_ILi2ELi4ELi3EEENS1N_ILi16EEENSM_INS5_IJS1P_SN_EEENS5_IJSN_SC_EEEEEEENS4_39AutoVectorizingCopyWithAssumedAlignmentILi128EEENS4_14SM90_TMA_STOREES2Z_S31_S31_EEEvvEEEEvNT_6ParamsE:
[----:B------:R-:W1:Y:S01]  /*0000*/  LDC R1, c[0x0][0x37c] ;  /* 0x0000df00ff017b82 */ /* 0x000e620000000800 */
[----:B------:R-:W2:Y:S01]  /*0010*/  S2R R92, SR_TID.X ;  /* 0x00000000005c7919 */ /* 0x000ea20000002100 */
[----:B------:R-:W3:Y:S06]  /*0020*/  LDCU.64 UR12, c[0x0][0xc90] ;  /* 0x00019200ff0c77ac */ /* 0x000eec0008000a00 */
[----:B------:R-:W4:Y:S01]  /*0030*/  S2UR UR57, SR_CgaCtaId ;  /* 0x00000000003979c3 */ /* 0x000f220000008800 */
[----:B------:R-:W-:Y:S02]  /*0040*/  PRMT R84, RZ, 0x7610, R84 ;  /* 0x00007610ff547816 */ /* 0x000fe40000000054 */
[----:B------:R-:W-:Y:S01]  /*0050*/  ELECT P1, URZ, PT ;  /* 0x0000000000ff782f */ /* 0x000fe20003820000 */
[----:B---3--:R-:W-:-:S04]  /*0060*/  UISETP.NE.U32.AND UP0, UPT, UR12, URZ, UPT ;  /* 0x000000ff0c00728c */ /* 0x008fc8000bf05070 */
[----:B------:R-:W-:Y:S02]  /*0070*/  UISETP.NE.AND.EX UP0, UPT, UR13, URZ, UPT, UP0 ;  /* 0x000000ff0d00728c */ /* 0x000fe4000bf05300 */
[----:B----4-:R-:W-:Y:S02]  /*0080*/  ULOP3.LUT UR5, UR57, 0x1, URZ, 0xc0, !UPT ;  /* 0x0000000139057892 */ /* 0x010fe4000f8ec0ff */
[----:B------:R-:W-:Y:S01]  /*0090*/  ULOP3.LUT UR4, UR57, 0x1, URZ, 0x3c, !UPT ;  /* 0x0000000139047892 */ /* 0x000fe2000f8e3cff */
[----:B--2---:R-:W-:-:S03]  /*00a0*/  SHF.R.U32.HI R85, RZ, 0x5, R92 ;  /* 0x00000005ff557819 */ /* 0x004fc6000001165c */
[----:B------:R-:W-:Y:S02]  /*00b0*/  IMAD.U32 R4, RZ, RZ, UR5 ;  /* 0x00000005ff047e24 */ /* 0x000fe4000f8e00ff */
[----:B------:R-:W-:Y:S01]  /*00c0*/  IMAD.U32 R3, RZ, RZ, UR4 ;  /* 0x00000004ff037e24 */ /* 0x000fe2000f8e00ff */
[----:B------:R-:W2:Y:S02]  /*00d0*/  SHFL.IDX PT, R0, R85, RZ, 0x1f ;  /* 0x00001fff55007589 */ /* 0x000ea400000e0000 */
[----:B--2---:R-:W-:Y:S01]  /*00e0*/  R2UR UR22, R0 ;  /* 0x00000000001672ca */ /* 0x004fe200000e0000 */
[----:B-1----:R-:W-:-:S14]  /*00f0*/  BRA.U UP0, `(.L_x_0) ;  /* 0x0000000100307547 */ /* 0x002fdc000b800000 */
[----:B------:R-:W1:Y:S02]  /*0100*/  LDCU.64 UR4, c[0x0][0xc88] ;  /* 0x00019100ff0477ac */ /* 0x000e640008000a00 */
[----:B-1----:R-:W-:-:S04]  /*0110*/  UISETP.NE.U32.AND UP0, UPT, UR4, URZ, UPT ;  /* 0x000000ff0400728c */ /* 0x002fc8000bf05070 */
[----:B------:R-:W-:-:S09]  /*0120*/  UISETP.NE.AND.EX UP0, UPT, UR5, URZ, UPT, UP0 ;  /* 0x000000ff0500728c */ /* 0x000fd2000bf05300 */
[----:B------:R-:W-:Y:S05]  /*0130*/  BRA.U !UP0, `(.L_x_1) ;  /* 0x0000000108147547 */ /* 0x000fea000b800000 */
[----:B------:R-:W1:Y:S01]  /*0140*/  LDC.64 R6, c[0x0][0xc88] ;  /* 0x00032200ff067b82 */ /* 0x000e620000000a00 */
[----:B------:R-:W1:Y:S02]  /*0150*/  LDCU.64 UR4, c[0x0][0x358] ;  /* 0x00006b00ff0477ac */ /* 0x000e640008000a00 */
[----:B-1----:R1:W5:Y:S01]  /*0160*/  LDG.E R41, desc[UR4][R6.64] ;  /* 0x0000000406297981 */ /* 0x002362000c1e1900 */
[----:B------:R-:W-:Y:S01]  /*0170*/  HFMA2 R84, -RZ, RZ, 0, 5.9604644775390625e-08 ;  /* 0x00000001ff547431 */ /* 0x000fe200000001ff */
[----:B------:R-:W-:Y:S05]  /*0180*/  BRA `(.L_x_0) ;  /* 0x00000000000c7947 */ /* 0x000fea0003800000 */
.L_x_1:
[----:B------:R-:W1:Y:S01]  /*0190*/  LDCU UR4, c[0x0][0xc80] ;  /* 0x00019000ff0477ac */ /* 0x000e620008000800 */
[----:B------:R-:W-:Y:S01]  /*01a0*/  HFMA2 R84, -RZ, RZ, 0, 5.9604644775390625e-08 ;  /* 0x00000001ff547431 */ /* 0x000fe200000001ff */
[----:B-1----:R-:W-:-:S07]  /*01b0*/  MOV R41, UR4 ;  /* 0x0000000400297c02 */ /* 0x002fce0008000f00 */
.L_x_0:
[----:B------:R-:W2:Y:S02]  /*01c0*/  LDCU.64 UR4, c[0x0][0xcb0] ;  /* 0x00019600ff0477ac */ /* 0x000ea40008000a00 */
[----:B--2---:R-:W-:-:S04]  /*01d0*/  UISETP.NE.U32.AND UP0, UPT, UR4, URZ, UPT ;  /* 0x000000ff0400728c */ /* 0x004fc8000bf05070 */
[----:B------:R-:W-:-:S09]  /*01e0*/  UISETP.NE.AND.EX UP0, UPT, UR5, URZ, UPT, UP0 ;  /* 0x000000ff0500728c */ /* 0x000fd2000bf05300 */
[----:B------:R-:W-:Y:S05]  /*01f0*/  BRA.U UP0, `(.L_x_2) ;  /* 0x0000000100287547 */ /* 0x000fea000b800000 */
[----:B------:R-:W2:Y:S02]  /*0200*/  LDCU.64 UR4, c[0x0][0xca8] ;  /* 0x00019500ff0477ac */ /* 0x000ea40008000a00 */
[----:B--2---:R-:W-:-:S04]  /*0210*/  UISETP.NE.U32.AND UP0, UPT, UR4, URZ, UPT ;  /* 0x000000ff0400728c */ /* 0x004fc8000bf05070 */
[----:B------:R-:W-:-:S09]  /*0220*/  UISETP.NE.AND.EX UP0, UPT, UR5, URZ, UPT, UP0 ;  /* 0x000000ff0500728c */ /* 0x000fd2000bf05300 */
[----:B------:R-:W-:Y:S05]  /*0230*/  BRA.U !UP0, `(.L_x_3) ;  /* 0x0000000108107547 */ /* 0x000fea000b800000 */
[----:B------:R-:W2:Y:S01]  /*0240*/  LDC.64 R38, c[0x0][0xca8] ;  /* 0x00032a00ff267b82 */ /* 0x000ea20000000a00 */
[----:B------:R-:W2:Y:S02]  /*0250*/  LDCU.64 UR4, c[0x0][0x358] ;  /* 0x00006b00ff0477ac */ /* 0x000ea40008000a00 */
[----:B--2---:R2:W5:Y:S01]  /*0260*/  LDG.E R38, desc[UR4][R38.64] ;  /* 0x0000000426267981 */ /* 0x004562000c1e1900 */
[----:B------:R-:W-:Y:S05]  /*0270*/  BRA `(.L_x_2) ;  /* 0x0000000000087947 */ /* 0x000fea0003800000 */
.L_x_3:
[----:B------:R-:W2:Y:S02]  /*0280*/  LDCU UR4, c[0x0][0xca0] ;  /* 0x00019400ff0477ac */ /* 0x000ea40008000800 */
[----:B--2---:R-:W-:Y:S02]  /*0290*/  MOV R38, UR4 ;  /* 0x0000000400267c02 */ /* 0x004fe40008000f00 */
.L_x_2:
[----:B------:R-:W-:Y:S01]  /*02a0*/  IMAD.U32 R0, RZ, RZ, UR22 ;  /* 0x00000016ff007e24 */ /* 0x000fe2000f8e00ff */
[----:B------:R-:W-:Y:S04]  /*02b0*/  BSSY.RECONVERGENT B0, `(.L_x_4) ;  /* 0x0000012000007945 */ /* 0x000fe80003800200 */
[C---:B------:R-:W-:Y:S02]  /*02c0*/  ISETP.NE.OR P2, PT, R0.reuse, 0x1, !P1 ;  /* 0x000000010000780c */ /* 0x040fe40004f45670 */
[----:B------:R-:W-:-:S11]  /*02d0*/  ISETP.NE.OR P0, PT, R0, 0x3, !P1 ;  /* 0x000000030000780c */ /* 0x000fd60004f05670 */
[----:B------:R-:W-:Y:S05]  /*02e0*/  @P2 BRA `(.L_x_5) ;  /* 0x0000000000382947 */ /* 0x000fea0003800000 */
[----:B------:R-:W3:Y:S02]  /*02f0*/  LDCU.64 UR4, c[0x0][0x348] ;  /* 0x00006900ff0477ac */ /* 0x000ee40008000a00 */
[----:B---3--:R-:W-:Y:S02]  /*0300*/  UIADD3 UR10, UP3, UPT, UR4, 0x80, URZ ;  /* 0x00000080040a7890 */ /* 0x008fe4000ff7e0ff */
[----:B------:R-:W-:Y:S02]  /*0310*/  UIADD3 UR8, UP2, UPT, UR4, 0x180, URZ ;  /* 0x0000018004087890 */ /* 0x000fe4000ff5e0ff */
[----:B------:R-:W-:Y:S02]  /*0320*/  UIADD3 UR6, UP1, UPT, UR4, 0x280, URZ ;  /* 0x0000028004067890 */ /* 0x000fe4000ff3e0ff */
[----:B------:R-:W-:Y:S02]  /*0330*/  UIADD3 UR4, UP0, UPT, UR4, 0x380, URZ ;  /* 0x0000038004047890 */ /* 0x000fe4000ff1e0ff */
[----:B------:R-:W-:-:S02]  /*0340*/  UIADD3.X UR11, UPT, UPT, URZ, UR5, URZ, UP3, !UPT ;  /* 0x00000005ff0b7290 */ /* 0x000fc40009ffe4ff */
[----:B------:R-:W-:Y:S02]  /*0350*/  UIADD3.X UR9, UPT, UPT, URZ, UR5, URZ, UP2, !UPT ;  /* 0x00000005ff097290 */ /* 0x000fe400097fe4ff */
[----:B------:R-:W-:Y:S02]  /*0360*/  UIADD3.X UR7, UPT, UPT, URZ, UR5, URZ, UP1, !UPT ;  /* 0x00000005ff077290 */ /* 0x000fe40008ffe4ff */
[----:B------:R-:W-:-:S03]  /*0370*/  UIADD3.X UR5, UPT, UPT, URZ, UR5, URZ, UP0, !UPT ;  /* 0x00000005ff057290 */ /* 0x000fc600087fe4ff */
[----:B------:R3:W-:Y:S02]  /*0380*/  UTMACCTL.PF [UR10] ;  /* 0x000000000a0079b9 */ /* 0x0007e40008040000 */
[----:B------:R3:W-:Y:S02]  /*0390*/  UTMACCTL.PF [UR8] ;  /* 0x00000000080079b9 */ /* 0x0007e40008040000 */
[----:B------:R3:W-:Y:S02]  /*03a0*/  UTMACCTL.PF [UR6] ;  /* 0x00000000060079b9 */ /* 0x0007e40008040000 */
[----:B------:R3:W-:Y:S02]  /*03b0*/  UTMACCTL.PF [UR4] ;  /* 0x00000000040079b9 */ /* 0x0007e40008040000 */
[----:B---3--:R-:W-:Y:S01]  /*03c0*/  NOP ;  /* 0x0000000000007918 */ /* 0x008fe20000000000 */
.L_x_5:
[----:B------:R-:W-:Y:S05]  /*03d0*/  BSYNC.RECONVERGENT B0 ;  /* 0x0000000000007941 */ /* 0x000fea0003800200 */
.L_x_4:
[----:B------:R-:W-:Y:S04]  /*03e0*/  BSSY.RECONVERGENT B0, `(.L_x_6) ;  /* 0x000000a000007945 */ /* 0x000fe80003800200 */
[----:B------:R-:W-:Y:S05]  /*03f0*/  @P0 BRA `(.L_x_7) ;  /* 0x0000000000200947 */ /* 0x000fea0003800000 */
[----:B------:R-:W3:Y:S02]  /*0400*/  LDCU.64 UR4, c[0x0][0x348] ;  /* 0x00006900ff0477ac */ /* 0x000ee40008000a00 */
[----:B---3--:R-:W-:Y:S02]  /*0410*/  UIADD3 UR6, UP1, UPT, UR4, 0x980, URZ ;  /* 0x0000098004067890 */ /* 0x008fe4000ff3e0ff */
[----:B------:R-:W-:Y:S02]  /*0420*/  UIADD3 UR4, UP0, UPT, UR4, 0xa80, URZ ;  /* 0x00000a8004047890 */ /* 0x000fe4000ff1e0ff */
[----:B------:R-:W-:Y:S02]  /*0430*/  UIADD3.X UR7, UPT, UPT, URZ, UR5, URZ, UP1, !UPT ;  /* 0x00000005ff077290 */ /* 0x000fe40008ffe4ff */
[----:B------:R-:W-:-:S07]  /*0440*/  UIADD3.X UR5, UPT, UPT, URZ, UR5, URZ, UP0, !UPT ;  /* 0x00000005ff057290 */ /* 0x000fce00087fe4ff */
[----:B------:R3:W-:Y:S02]  /*0450*/  UTMACCTL.PF [UR6] ;  /* 0x00000000060079b9 */ /* 0x0007e40008040000 */
[----:B------:R3:W-:Y:S02]  /*0460*/  UTMACCTL.PF [UR4] ;  /* 0x00000000040079b9 */ /* 0x0007e40008040000 */
[----:B---3--:R-:W-:Y:S01]  /*0470*/  NOP ;  /* 0x0000000000007918 */ /* 0x008fe20000000000 */
.L_x_7:
[----:B------:R-:W-:Y:S05]  /*0480*/  BSYNC.RECONVERGENT B0 ;  /* 0x0000000000007941 */ /* 0x000fea0003800200 */
.L_x_6:
[----:B------:R-:W3:Y:S01]  /*0490*/  LDCU.64 UR4, c[0x0][0xc88] ;  /* 0x00019100ff0477ac */ /* 0x000ee20008000a00 */
[----:B------:R-:W-:Y:S02]  /*04a0*/  UISETP.EQ.U32.AND UP1, UPT, UR12, URZ, UPT ;  /* 0x000000ff0c00728c */ /* 0x000fe4000bf22070 */
[----:B------:R-:W-:Y:S02]  /*04b0*/  UPLOP3.LUT UP3, UPT, UPT, UPT, UPT, 0x80, 0x8 ;  /* 0x000000000008789c */ /* 0x000fe40003f6f070 */
[----:B---3--:R-:W-:-:S04]  /*04c0*/  UISETP.NE.U32.AND UP0, UPT, UR4, URZ, UPT ;  /* 0x000000ff0400728c */ /* 0x008fc8000bf05070 */
[----:B------:R-:W-:-:S04]  /*04d0*/  UISETP.NE.AND.EX UP0, UPT, UR5, URZ, UPT, UP0 ;  /* 0x000000ff0500728c */ /* 0x000fc8000bf05300 */
[----:B------:R-:W-:-:S04]  /*04e0*/  UISETP.EQ.OR.EX UP2, UPT, UR13, URZ, !UP0, UP1 ;  /* 0x000000ff0d00728c */ /* 0x000fc8000c742710 */
[----:B------:R-:W-:-:S06]  /*04f0*/  UP2UR UR4, UPR, URZ, 0x4 ;  /* 0x00000004ff047883 */ /* 0x000fcc0008000000 */
[----:B------:R-:W-:Y:S01]  /*0500*/  MOV R88, UR4 ;  /* 0x0000000400587c02 */ /* 0x000fe20008000f00 */
[----:B------:R-:W-:Y:S06]  /*0510*/  BRA.U !UP2, `(.L_x_8) ;  /* 0x000000010a207547 */ /* 0x000fec000b800000 */
[----:B------:R-:W-:Y:S01]  /*0520*/  UISETP.NE.U32.AND UP1, UPT, UR12, URZ, UPT ;  /* 0x000000ff0c00728c */ /* 0x000fe2000bf25070 */
[----:B-----5:R-:W-:Y:S01]  /*0530*/  FSETP.NEU.AND P0, PT, R41, RZ, PT ;  /* 0x000000ff2900720b */ /* 0x020fe20003f0d000 */
[----:B------:R-:W-:Y:S02]  /*0540*/  USEL UR4, URZ, 0xffffffff, UP0 ;  /* 0xffffffffff047887 */ /* 0x000fe40008000000 */
[----:B------:R-:W-:-:S10]  /*0550*/  UISETP.NE.AND.EX UP1, UPT, UR13, URZ, UPT, UP1 ;  /* 0x000000ff0d00728c */ /* 0x000fd4000bf25310 */
[----:B------:R-:W-:Y:S01]  /*0560*/  VOTEU.ANY UP0, P0 ;  /* 0x0000000000ff7886 */ /* 0x000fe20000000100 */
[----:B------:R-:W-:-:S04]  /*0570*/  @!UP1 USEL UR4, URZ, 0xffffffff, UP0 ;  /* 0xffffffffff049887 */ /* 0x000fc80008000000 */
[----:B------:R-:W-:-:S04]  /*0580*/  ULOP3.LUT UR4, UR4, 0x1, URZ, 0xc0, !UPT ;  /* 0x0000000104047892 */ /* 0x000fc8000f8ec0ff */
[----:B------:R-:W-:-:S11]  /*0590*/  UISETP.NE.U32.AND UP3, UPT, UR4, 0x1, UPT ;  /* 0x000000010400788c */ /* 0x000fd6000bf65070 */
.L_x_8:
[----:B------:R-:W3:Y:S01]  /*05a0*/  SHFL.IDX PT, R0, R85, RZ, 0x1f ;  /* 0x00001fff55007589 */ /* 0x000ee200000e0000 */
[----:B------:R-:W-:Y:S01]  /*05b0*/  R2UR UR4, R4 ;  /* 0x00000000040472ca */ /* 0x000fe200000e0000 */
[----:B------:R-:W-:-:S04]  /*05c0*/  UISETP.NE.AND UP0, UPT, UR22, 0x2, UPT ;  /* 0x000000021600788c */ /* 0x000fc8000bf05270 */
[----:B------:R-:W-:-:S08]  /*05d0*/  USEL UR48, URZ, 0x1, UP0 ;  /* 0x00000001ff307887 */ /* 0x000fd00008000000 */
[----:B------:R-:W-:-:S06]  /*05e0*/  UISETP.EQ.AND UP1, UPT, UR4, URZ, !UP0 ;  /* 0x000000ff0400728c */ /* 0x000fcc000c722270 */
[----:B------:R-:W-:Y:S02]  /*05f0*/  PLOP3.LUT P4, PT, P1, PT, UP1, 0x80, 0x8 ;  /* 0x000000000008781c */ /* 0x000fe40000f8f018 */
[----:B---3--:R-:W-:-:S13]  /*0600*/  ISETP.NE.AND P0, PT, R0, RZ, PT ;  /* 0x000000ff0000720c */ /* 0x008fda0003f05270 */
[----:B------:R-:W-:Y:S05]  /*0610*/  @P0 BRA `(.L_x_9) ;  /* 0x0000000000740947 */ /* 0x000fea0003800000 */
[----:B------:R-:W-:Y:S01]  /*0620*/  UMOV UR4, 0x400 ;  /* 0x0000040000047882 */ /* 0x000fe20000000000 */
[----:B------:R-:W-:Y:S01]  /*0630*/  UMOV UR8, 0x1 ;  /* 0x0000000100087882 */ /* 0x000fe20000000000 */
[----:B------:R-:W-:Y:S01]  /*0640*/  UMOV UR6, 0x2 ;  /* 0x0000000200067882 */ /* 0x000fe20000000000 */
[----:B------:R-:W-:Y:S02]  /*0650*/  ULEA UR4, UR57, UR4, 0x18 ;  /* 0x0000000439047291 */ /* 0x000fe4000f8ec0ff */
[----:B------:R-:W-:-:S04]  /*0660*/  UIADD3 UR8, UPT, UPT, -UR8, 0x100000, URZ ;  /* 0x0010000008087890 */ /* 0x000fc8000fffe1ff */
[----:B------:R-:W-:Y:S02]  /*0670*/  USHF.L.U32 UR9, UR8, 0xb, URZ ;  /* 0x0000000b08097899 */ /* 0x000fe400080006ff */
[----:B------:R-:W-:Y:S02]  /*0680*/  USHF.L.U32 UR8, UR8, 0x1, URZ ;  /* 0x0000000108087899 */ /* 0x000fe400080006ff */
[----:B------:R-:W-:-:S04]  /*0690*/  UIADD3 UR6, UPT, UPT, -UR6, 0x100000, URZ ;  /* 0x0010000006067890 */ /* 0x000fc8000fffe1ff */
[----:B------:R-:W-:Y:S02]  /*06a0*/  USHF.L.U32 UR7, UR6, 0xb, URZ ;  /* 0x0000000b06077899 */ /* 0x000fe400080006ff */
[----:B------:R-:W-:Y:S01]  /*06b0*/  USHF.L.U32 UR6, UR6, 0x1, URZ ;  /* 0x0000000106067899 */ /* 0x000fe200080006ff */
[----:B------:R-:W-:Y:S01]  /*06c0*/  ELECT P0, URZ, PT ;  /* 0x0000000000ff782f */ /* 0x000fe20003800000 */
[----:B------:R-:W3:Y:S02]  /*06d0*/  FENCE.VIEW.ASYNC.S ;  /* 0x00000000000073c6 */ /* 0x000ee40000000000 */
[----:B---3--:R3:W4:Y:S08]  /*06e0*/  SYNCS.EXCH.64 URZ, [UR4], UR8 ;  /* 0x0000000804ff75b2 */ /* 0x0087300008000100 */
[----:B------:R3:W1:Y:S01]  /*06f0*/  SYNCS.EXCH.64 URZ, [UR4+0x40], UR6 ;  /* 0x0000400604ff75b2 */ /* 0x0006620008000100 */
        /* <DEDUP_REMOVED lines=13> */
[----:B------:R3:W1:Y:S02]  /*07d0*/  SYNCS.EXCH.64 URZ, [UR4+0x78], UR6 ;  /* 0x0000780604ff75b2 */ /* 0x0006640008000100 */
[----:B---3--:R-:W-:Y:S01]  /*07e0*/  NOP ;  /* 0x0000000000007918 */ /* 0x008fe20000000000 */
.L_x_9:
[----:B------:R-:W3:Y:S01]  /*07f0*/  SHFL.IDX PT, R0, R85, RZ, 0x1f ;  /* 0x00001fff55007589 */ /* 0x000ee200000e0000 */
[----:B------:R-:W-:Y:S01]  /*0800*/  NOP ;  /* 0x0000000000007918 */ /* 0x000fe20000000000 */
[----:B---3--:R-:W-:-:S13]  /*0810*/  ISETP.NE.AND P0, PT, R0, 0x1, PT ;  /* 0x000000010000780c */ /* 0x008fda0003f05270 */
        /* <DEDUP_REMOVED lines=13> */
[----:B---3--:R3:W1:Y:S08]  /*08f0*/  SYNCS.EXCH.64 URZ, [UR4+0x80], UR8 ;  /* 0x0000800804ff75b2 */ /* 0x0086700008000100 */
[----:B------:R3:W1:Y:S01]  /*0900*/  SYNCS.EXCH.64 URZ, [UR4+0x98], UR6 ;  /* 0x0000980604ff75b2 */ /* 0x0006620008000100 */
[----:B------:R3:W1:Y:S01]  /*0910*/  SYNCS.EXCH.64 URZ, [UR4+0x88], UR8 ;  /* 0x0000880804ff75b2 */ /* 0x0006620008000100 */
[----:B------:R3:W1:Y:S01]  /*0920*/  SYNCS.EXCH.64 URZ, [UR4+0xa0], UR6 ;  /* 0x0000a00604ff75b2 */ /* 0x0006620008000100 */
[----:B------:R3:W1:Y:S01]  /*0930*/  SYNCS.EXCH.64 URZ, [UR4+0x90], UR8 ;  /* 0x0000900804ff75b2 */ /* 0x0006620008000100 */
[----:B------:R3:W1:Y:S01]  /*0940*/  SYNCS.EXCH.64 URZ, [UR4+0xa8], UR6 ;  /* 0x0000a80604ff75b2 */ /* 0x0006620008000100 */
[----:B------:R-:W-:Y:S01]  /*0950*/  NOP ;  /* 0x0000000000007918 */ /* 0x000fe20000000000 */
.L_x_10:
[----:B------:R-:W2:Y:S01]  /*0960*/  SHFL.IDX PT, R0, R85, RZ, 0x1f ;  /* 0x00001fff55007589 */ /* 0x000ea200000e0000 */
[----:B------:R-:W-:Y:S01]  /*0970*/  NOP ;  /* 0x0000000000007918 */ /* 0x000fe20000000000 */
[----:B--2---:R-:W-:-:S13]  /*0980*/  ISETP.NE.AND P0, PT, R0, 0x3, PT ;  /* 0x000000030000780c */ /* 0x004fda0003f05270 */
[----:B------:R-:W-:Y:S05]  /*0990*/  @P0 BRA `(.L_x_11) ;  /* 0x00000000002c0947 */ /* 0x000fea0003800000 */
[----:B---3--:R-:W-:Y:S01]  /*09a0*/  UMOV UR6, 0x400 ;  /* 0x0000040000067882 */ /* 0x008fe20000000000 */
[----:B------:R-:W-:Y:S01]  /*09b0*/  UMOV UR4, 0x20 ;  /* 0x0000002000047882 */ /* 0x000fe20000000000 */
[----:B------:R-:W-:Y:S02]  /*09c0*/  ULEA UR6, UR57, UR6, 0x18 ;  /* 0x0000000639067291 */ /* 0x000fe4000f8ec0ff */
[----:B------:R-:W-:-:S04]  /*09d0*/  UIADD3 UR4, UPT, UPT, -UR4, 0x100000, URZ ;  /* 0x0010000004047890 */ /* 0x000fc8000fffe1ff */
[----:B------:R-:W-:Y:S02]  /*09e0*/  USHF.L.U32 UR5, UR4, 0xb, URZ ;  /* 0x0000000b04057899 */ /* 0x000fe400080006ff */
[----:B------:R-:W-:Y:S01]  /*09f0*/  USHF.L.U32 UR4, UR4, 0x1, URZ ;  /* 0x0000000104047899 */ /* 0x000fe200080006ff */
[----:B------:R-:W-:Y:S01]  /*0a00*/  ELECT P0, URZ, PT ;  /* 0x0000000000ff782f */ /* 0x000fe20003800000 */
[----:B------:R-:W2:Y:S10]  /*0a10*/  FENCE.VIEW.ASYNC.S ;  /* 0x00000000000073c6 */ /* 0x000eb40000000000 */
[----:B--2---:R2:W3:Y:S01]  /*0a20*/  SYNCS.EXCH.64 URZ, [UR6+0xb0], UR4 ;  /* 0x0000b00406ff75b2 */ /* 0x0044e20008000100 */
[----:B------:R2:W1:Y:S01]  /*0a30*/  SYNCS.EXCH.64 URZ, [UR6+0xb8], UR4 ;  /* 0x0000b80406ff75b2 */ /* 0x0004620008000100 */
[----:B------:R-:W-:Y:S01]  /*0a40*/  NOP ;  /* 0x0000000000007918 */ /* 0x000fe20000000000 */
.L_x_11:
[----:B------:R-:W4:Y:S01]  /*0a50*/  SHFL.IDX PT, R0, R85, RZ, 0x1f ;  /* 0x00001fff55007589 */ /* 0x000f2200000e0000 */
[----:B------:R-:W-:Y:S01]  /*0a60*/  NOP ;  /* 0x0000000000007918 */ /* 0x000fe20000000000 */
[----:B----4-:R-:W-:-:S13]  /*0a70*/  ISETP.NE.AND P0, PT, R0, 0x4, PT ;  /* 0x000000040000780c */ /* 0x010fda0003f05270 */
[----:B------:R-:W-:Y:S05]  /*0a80*/  @P0 BRA `(.L_x_12) ;  /* 0x0000000000480947 */ /* 0x000fea0003800000 */
[----:B--23--:R-:W-:Y:S01]  /*0a90*/  UMOV UR4, 0x3a0 ;  /* 0x000003a000047882 */ /* 0x00cfe20000000000 */
[----:B------:R-:W-:Y:S01]  /*0aa0*/  UMOV UR6, 0x400 ;  /* 0x0000040000067882 */ /* 0x000fe20000000000 */
[----:B------:R-:W-:Y:S01]  /*0ab0*/  USEL UR4, UR4, 0x320, UP3 ;  /* 0x0000032004047887 */ /* 0x000fe20009800000 */
        /* <DEDUP_REMOVED lines=9> */
[----:B------:R-:W2:Y:S02]  /*0b50*/  FENCE.VIEW.ASYNC.S ;  /* 0x00000000000073c6 */ /* 0x000ea40000000000 */
[----:B--2---:R4:W2:Y:S08]  /*0b60*/  SYNCS.EXCH.64 URZ, [UR6+0xc0], UR8 ;  /* 0x0000c00806ff75b2 */ /* 0x0048b00008000100 */
[----:B------:R4:W3:Y:S01]  /*0b70*/  SYNCS.EXCH.64 URZ, [UR6+0xd0], UR4 ;  /* 0x0000d00406ff75b2 */ /* 0x0008e20008000100 */
[----:B------:R4:W1:Y:S01]  /*0b80*/  SYNCS.EXCH.64 URZ, [UR6+0xc8], UR8 ;  /* 0x0000c80806ff75b2 */ /* 0x0008620008000100 */
[----:B------:R4:W1:Y:S02]  /*0b90*/  SYNCS.EXCH.64 URZ, [UR6+0xd8], UR4 ;  /* 0x0000d80406ff75b2 */ /* 0x0008640008000100 */
[----:B----4-:R-:W-:Y:S01]  /*0ba0*/  NOP ;  /* 0x0000000000007918 */ /* 0x010fe20000000000 */
.L_x_12:
[----:B------:R-:W4:Y:S01]  /*0bb0*/  SHFL.IDX PT, R0, R85, RZ, 0x1f ;  /* 0x00001fff55007589 */ /* 0x000f2200000e0000 */
[----:B------:R-:W-:Y:S01]  /*0bc0*/  NOP ;  /* 0x0000000000007918 */ /* 0x000fe20000000000 */
[----:B----4-:R-:W-:-:S13]  /*0bd0*/  ISETP.NE.AND P0, PT, R0, 0x5, PT ;  /* 0x000000050000780c */ /* 0x010fda0003f05270 */
[----:B------:R-:W-:Y:S05]  /*0be0*/  @P0 BRA `(.L_x_13) ;  /* 0x0000000000440947 */ /* 0x000fea0003800000 */
[----:B--23--:R-:W-:Y:S01]  /*0bf0*/  UMOV UR4, 0x400 ;  /* 0x0000040000047882 */ /* 0x00cfe20000000000 */
        /* <DEDUP_REMOVED lines=16> */
.L_x_13:
[----:B------:R-:W4:Y:S01]  /*0d00*/  SHFL.IDX PT, R0, R85, RZ, 0x1f ;  /* 0x00001fff55007589 */ /* 0x000f2200000e0000 */
[----:B------:R-:W-:Y:S01]  /*0d10*/  ISETP.NE.OR P1, PT, RZ, UR22, !P1 ;  /* 0x00000016ff007c0c */ /* 0x000fe2000cf25670 */
[----:B------:R-:W-:Y:S01]  /*0d20*/  NOP ;  /* 0x0000000000007918 */ /* 0x000fe20000000000 */
[----:B----4-:R-:W-:-:S13]  /*0d30*/  ISETP.NE.AND P0, PT, R0, 0x3, PT ;  /* 0x000000030000780c */ /* 0x010fda0003f05270 */
[----:B------:R-:W-:Y:S05]  /*0d40*/  @P0 BRA `(.L_x_14) ;  /* 0x0000000000340947 */ /* 0x000fea0003800000 */
[----:B--23--:R-:W-:Y:S01]  /*0d50*/  UMOV UR4, 0x400 ;  /* 0x0000040000047882 */ /* 0x00cfe20000000000 */
[----:B------:R-:W-:Y:S01]  /*0d60*/  UMOV UR6, 0x20 ;  /* 0x0000002000067882 */ /* 0x000fe20000000000 */
[----:B------:R-:W-:Y:S02]  /*0d70*/  ULEA UR4, UR57, UR4, 0x18 ;  /* 0x0000000439047291 */ /* 0x000fe4000f8ec0ff */
[----:B------:R-:W-:-:S04]  /*0d80*/  UIADD3 UR6, UPT, UPT, -UR6, 0x100000, URZ ;  /* 0x0010000006067890 */ /* 0x000fc8000fffe1ff */
[----:B------:R-:W-:Y:S02]  /*0d90*/  USHF.L.U32 UR7, UR6, 0xb, URZ ;  /* 0x0000000b06077899 */ /* 0x000fe400080006ff */
[----:B------:R-:W-:Y:S01]  /*0da0*/  USHF.L.U32 UR6, UR6, 0x1, URZ ;  /* 0x0000000106067899 */ /* 0x000fe200080006ff */
[----:B------:R-:W-:Y:S01]  /*0db0*/  ELECT P0, URZ, PT ;  /* 0x0000000000ff782f */ /* 0x000fe20003800000 */
[----:B------:R-:W2:Y:S10]  /*0dc0*/  FENCE.VIEW.ASYNC.S ;  /* 0x00000000000073c6 */ /* 0x000eb40000000000 */
[----:B--2---:R4:W2:Y:S01]  /*0dd0*/  SYNCS.EXCH.64 URZ, [UR4+0x100], UR6 ;  /* 0x0001000604ff75b2 */ /* 0x0048a20008000100 */
[----:B------:R4:W3:Y:S01]  /*0de0*/  SYNCS.EXCH.64 URZ, [UR4+0x110], UR6 ;  /* 0x0001100604ff75b2 */ /* 0x0008e20008000100 */
[----:B------:R4:W1:Y:S01]  /*0df0*/  SYNCS.EXCH.64 URZ, [UR4+0x108], UR6 ;  /* 0x0001080604ff75b2 */ /* 0x0008620008000100 */
[----:B------:R4:W1:Y:S02]  /*0e00*/  SYNCS.EXCH.64 URZ, [UR4+0x118], UR6 ;  /* 0x0001180604ff75b2 */ /* 0x0008640008000100 */
[----:B----4-:R-:W-:Y:S01]  /*0e10*/  NOP ;  /* 0x0000000000007918 */ /* 0x010fe20000000000 */
.L_x_14:
[----:B------:R-:W-:Y:S01]  /*0e20*/  VOTEU.ALL UP0, P1 ;  /* 0x0000000000ff7886 */ /* 0x000fe20000800000 */
[----:B--23--:R-:W-:Y:S01]  /*0e30*/  UMOV UR4, 0x20 ;  /* 0x0000002000047882 */ /* 0x00cfe20000000000 */
[----:B------:R-:W2:Y:S01]  /*0e40*/  LDCU UR7, c[0x0][0x36c] ;  /* 0x00006d80ff0777ac */ /* 0x000ea20008000800 */
[----:B------:R-:W-:Y:S01]  /*0e50*/  NOP ;  /* 0x0000000000007918 */ /* 0x000fe20000000000 */
[----:B------:R-:W-:Y:S01]  /*0e60*/  LOP3.LUT R5, R92, 0x1f, RZ, 0xc0, !PT ;  /* 0x0000001f5c057812 */ /* 0x000fe200078ec0ff */
[----:B------:R-:W-:Y:S01]  /*0e70*/  @!UP0 UMOV UR6, 0x400 ;  /* 0x0000040000068882 */ /* 0x000fe20000000000 */
[----:B------:R-:W-:-:S04]  /*0e80*/  @!UP0 UIADD3 UR4, UPT, UPT, -UR4, 0x100000, URZ ;  /* 0x0010000004048890 */ /* 0x000fc8000fffe1ff */
[----:B------:R-:W-:Y:S02]  /*0e90*/  @!UP0 USHF.L.U32 UR5, UR4, 0xb, URZ ;  /* 0x0000000b04058899 */ /* 0x000fe400080006ff */
[----:B------:R-:W-:Y:S02]  /*0ea0*/  @!UP0 USHF.L.U32 UR4, UR4, 0x1, URZ ;  /* 0x0000000104048899 */ /* 0x000fe400080006ff */
[----:B------:R-:W-:Y:S01]  /*0eb0*/  @!UP0 ULEA UR6, UR57, UR6, 0x18 ;  /* 0x0000000639068291 */ /* 0x000fe2000f8ec0ff */
[----:B------:R-:W-:Y:S01]  /*0ec0*/  VOTEU.ALL UP0, P1 ;  /* 0x0000000000ff7886 */ /* 0x000fe20000800000 */
[----:B------:R-:W-:Y:S02]  /*0ed0*/  UISETP.NE.AND UP4, UPT, UR22, URZ, UPT ;  /* 0x000000ff1600728c */ /* 0x000fe4000bf85270 */
[----:B--2---:R-:W-:Y:S01]  /*0ee0*/  UISETP.EQ.U32.AND UP5, UPT, UR7, 0x1, UPT ;  /* 0x000000010700788c */ /* 0x004fe2000bfa2070 */
[----:B------:R-:W2:Y:S07]  /*0ef0*/  FENCE.VIEW.ASYNC.S ;  /* 0x00000000000073c6 */ /* 0x000eae0000000000 */
[----:B--2---:R2:W3:Y:S01]  /*0f00*/  @!UP0 SYNCS.EXCH.64 URZ, [UR6+0x120], UR4 ;  /* 0x0001200406ff85b2 */ /* 0x0044e20008000100 */
[----:B------:R-:W-:Y:S05]  /*0f10*/  BRA.U !UP5, `(.L_x_15) ;  /* 0x000000010d087547 */ /* 0x000fea000b800000 */
[----:B-1-3--:R-:W-:Y:S01]  /*0f20*/  UCGABAR_ARV ;  /* 0x00000000000079c7 */ /* 0x00afe20008000000 */
[----:B------:R-:W-:Y:S05]  /*0f30*/  BRA `(.L_x_16) ;  /* 0x0000000000047947 */ /* 0x000fea0003800000 */
.L_x_15:
[----:B-1-3--:R-:W-:Y:S01]  /*0f40*/  NOP ;  /* 0x0000000000007918 */ /* 0x00afe20000000000 */
.L_x_16:
[----:B------:R-:W1:Y:S01]  /*0f50*/  S2UR UR65, SR_CTAID.X ;  /* 0x00000000004179c3 */ /* 0x000e620000002500 */
[----:B------:R-:W-:-:S05]  /*0f60*/  CS2R.32 R87, SR_CgaSize ;  /* 0x0000000000577805 */ /* 0x000fca0000008a00 */
[----:B------:R-:W-:-:S05]  /*0f70*/  IMAD R87, R87, -0xa0, RZ ;  /* 0xffffff6057577824 */ /* 0x000fca00078e02ff */
[----:B--2---:R-:W-:-:S14]  /*0f80*/  R2UR UR5, R87 ;  /* 0x00000000570572ca */ /* 0x004fdc00000e0000 */
[----:B------:R-:W2:Y:S01]  /*0f90*/  LDCU UR5, c[0x0][UR5+0x2b0] ;  /* 0x00005600050577ac */ /* 0x000ea20008000800 */
[----:B------:R-:W-:Y:S02]  /*0fa0*/  R2UR UR10, R4 ;  /* 0x00000000040a72ca */ /* 0x000fe400000e0000 */
[----:B------:R-:W-:-:S05]  /*0fb0*/  CS2R.32 R87, SR_CgaSize ;  /* 0x0000000000577805 */ /* 0x000fca0000008a00 */
[----:B------:R-:W-:-:S05]  /*0fc0*/  IMAD R87, R87, -0xa0, RZ ;  /* 0xffffff6057577824 */ /* 0x000fca00078e02ff */
[----:B------:R-:W-:-:S14]  /*0fd0*/  R2UR UR4, R87 ;  /* 0x00000000570472ca */ /* 0x000fdc00000e0000 */
[----:B------:R-:W3:Y:S01]  /*0fe0*/  LDCU UR4, c[0x0][UR4+0x2b4] ;  /* 0x00005680040477ac */ /* 0x000ee20008000800 */
[----:B------:R-:W4:Y:S01]  /*0ff0*/  S2UR UR7, SR_CTAID.Y ;  /* 0x00000000000779c3 */ /* 0x000f220000002600 */
[----:B------:R-:W-:-:S05]  /*1000*/  CS2R.32 R87, SR_CgaSize ;  /* 0x0000000000577805 */ /* 0x000fca0000008a00 */
[----:B------:R-:W-:-:S05]  /*1010*/  IMAD R87, R87, -0xa0, RZ ;  /* 0xffffff6057577824 */ /* 0x000fca00078e02ff */
[----:B------:R-:W-:-:S14]  /*1020*/  R2UR UR8, R87 ;  /* 0x00000000570872ca */ /* 0x000fdc00000e0000 */
[----:B------:R-:W3:Y:S01]  /*1030*/  LDCU UR8, c[0x0][UR8+0x2a0] ;  /* 0x00005400080877ac */ /* 0x000ee20008000800 */
[----:B------:R-:W-:-:S05]  /*1040*/  CS2R.32 R87, SR_CgaSize ;  /* 0x0000000000577805 */ /* 0x000fca0000008a00 */
[----:B------:R-:W-:-:S05]  /*1050*/  IMAD R87, R87, -0xa0, RZ ;  /* 0xffffff6057577824 */ /* 0x000fca00078e02ff */
[----:B------:R-:W-:-:S14]  /*1060*/  R2UR UR9, R87 ;  /* 0x00000000570972ca */ /* 0x000fdc00000e0000 */
[----:B------:R-:W3:Y:S01]  /*1070*/  LDCU UR9, c[0x0][UR9+0x2a4] ;  /* 0x00005480090977ac */ /* 0x000ee20008000800 */
[----:B------:R-:W3:Y:S01]  /*1080*/  S2UR UR36, SR_CTAID.Z ;  /* 0x00000000002479c3 */ /* 0x000ee20000002700 */
[----:B------:R-:W3:Y:S01]  /*1090*/  LDCU UR23, c[0x0][0xf24] ;  /* 0x0001e480ff1777ac */ /* 0x000ee20008000800 */
[----:B------:R-:W-:Y:S02]  /*10a0*/  UISETP.GT.U32.AND UP0, UPT, UR10, 0xffff, UPT ;  /* 0x0000ffff0a00788c */ /* 0x000fe4000bf04070 */
[----:B------:R-:W-:Y:S01]  /*10b0*/  ULOP3.LUT UR52, UR57, 0x2, URZ, 0xc0, !UPT ;  /* 0x0000000239347892 */ /* 0x000fe2000f8ec0ff */
[----:B-1----:R-:W-:Y:S01]  /*10c0*/  I2FP.F32.U32 R2, UR65 ;  /* 0x0000004100027c45 */ /* 0x002fe20008201000 */
[----:B------:R-:W-:Y:S02]  /*10d0*/  USEL UR37, UR10, 0xffff, !UP0 ;  /* 0x0000ffff0a257887 */ /* 0x000fe4000c000000 */
[----:B------:R-:W-:Y:S02]  /*10e0*/  UISETP.GT.U32.AND UP0, UPT, UR52, 0xffff, UPT ;  /* 0x0000ffff3400788c */ /* 0x000fe4000bf04070 */
[----:B--2---:R-:W-:Y:S01]  /*10f0*/  FMUL R2, R2, UR5 ;  /* 0x0000000502027c20 */ /* 0x004fe20008400000 */
[----:B------:R-:W-:Y:S01]  /*1100*/  USHF.R.U32.HI UR63, URZ, 0x1, UR57 ;  /* 0x00000001ff3f7899 */ /* 0x000fe20008011639 */
[----:B----4-:R-:W-:Y:S01]  /*1110*/  I2FP.F32.U32 R0, UR7 ;  /* 0x0000000700007c45 */ /* 0x010fe20008201000 */
[----:B------:R-:W-:-:S03]  /*1120*/  USHF.L.U32 UR46, UR57, 0xc, URZ ;  /* 0x0000000c392e7899 */ /* 0x000fc600080006ff */
[----:B------:R-:W1:Y:S01]  /*1130*/  F2I.U32.TRUNC.NTZ R2, R2 ;  /* 0x0000000200027305 */ /* 0x000e62000020f000 */
[----:B------:R-:W-:Y:S01]  /*1140*/  USHF.L.U32 UR49, UR57, 0x9, URZ ;  /* 0x0000000939317899 */ /* 0x000fe200080006ff */
[----:B---3--:R-:W-:Y:S01]  /*1150*/  FMUL R0, R0, UR4 ;  /* 0x0000000400007c20 */ /* 0x008fe20008400000 */
[----:B------:R-:W-:Y:S01]  /*1160*/  USHF.L.U32 UR47, UR57, 0xa, URZ ;  /* 0x0000000a392f7899 */ /* 0x000fe200080006ff */
[----:B------:R-:W-:Y:S01]  /*1170*/  UMOV UR29, 0x5 ;  /* 0x00000005001d7882 */ /* 0x000fe20000000000 */
[----:B------:R-:W-:Y:S01]  /*1180*/  UMOV UR28, 0x3 ;  /* 0x00000003001c7882 */ /* 0x000fe20000000000 */
[----:B------:R-:W2:Y:S02]  /*1190*/  LDCU UR40, c[0x0][0xf24] ;  /* 0x0001e480ff2877ac */ /* 0x000ea40008000800 */
[----:B------:R-:W3:Y:S01]  /*11a0*/  F2I.U32.TRUNC.NTZ R0, R0 ;  /* 0x0000000000007305 */ /* 0x000ee2000020f000 */
[----:B------:R-:W4:Y:S01]  /*11b0*/  LDCU UR27, c[0x0][0xf30] ;  /* 0x0001e600ff1b77ac */ /* 0x000f220008000800 */
[----:B-1----:R-:W-:Y:S01]  /*11c0*/  R2UR UR4, R2 ;  /* 0x00000000020472ca */ /* 0x002fe200000e0000 */
[----:B------:R-:W-:Y:S01]  /*11d0*/  UMOV UR26, UR65 ;  /* 0x00000041001a7c82 */ /* 0x000fe20008000000 */
[----:B------:R-:W-:Y:S01]  /*11e0*/  PRMT R2, RZ, 0x7610, R2 ;  /* 0x00007610ff027816 */ /* 0x000fe20000000002 */
[----:B------:R-:W-:Y:S01]  /*11f0*/  UISETP.GE.AND UP2, UPT, UR23, 0x1, UPT ;  /* 0x000000011700788c */ /* 0x000fe2000bf46270 */
[----:B------:R-:W-:Y:S01]  /*1200*/  UMOV UR25, UR7 ;  /* 0x0000000700197c82 */ /* 0x000fe20008000000 */
[----:B------:R-:W-:Y:S01]  /*1210*/  USEL UR41, UR52, 0xffff, !UP0 ;  /* 0x0000ffff34297887 */ /* 0x000fe2000c000000 */
[----:B---3--:R-:W-:-:S02]  /*1220*/  R2UR UR6, R0 ;  /* 0x00000000000672ca */ /* 0x008fc400000e0000 */
[----:B------:R-:W-:-:S05]  /*1230*/  PRMT R0, RZ, 0x7610, R0 ;  /* 0x00007610ff007816 */ /* 0x000fca0000000000 */
[----:B------:R-:W-:-:S04]  /*1240*/  UIADD3 UR5, UPT, UPT, -UR4, URZ, URZ ;  /* 0x000000ff04057290 */ /* 0x000fc8000fffe1ff */
[----:B------:R-:W-:Y:S02]  /*1250*/  UIMAD UR5, UR8, UR5, UR65 ;  /* 0x00000005080572a4 */ /* 0x000fe4000f8e0241 */
[----:B------:R-:W-:-:S04]  /*1260*/  UIADD3 UR4, UPT, UPT, -UR6, URZ, URZ ;  /* 0x000000ff06047290 */ /* 0x000fc8000fffe1ff */
[----:B------:R-:W-:Y:S01]  /*1270*/  IMAD.U32 R87, RZ, RZ, UR5 ;  /* 0x00000005ff577e24 */ /* 0x000fe2000f8e00ff */
[----:B------:R-:W-:-:S06]  /*1280*/  UIMAD UR4, UR9, UR4, UR7 ;  /* 0x00000004090472a4 */ /* 0x000fcc000f8e0207 */
[----:B------:R-:W-:Y:S01]  /*1290*/  IMAD.U32 R86, RZ, RZ, UR4 ;  /* 0x00000004ff567e24 */ /* 0x000fe2000f8e00ff */
[----:B--2-4-:R-:W-:Y:S06]  /*12a0*/  BRA.U UP4, `(.L_x_17) ;  /* 0x0000000104407547 */ /* 0x014fec000b800000 */
[----:B------:R-:W-:Y:S02]  /*12b0*/  R2UR UR4, R87 ;  /* 0x00000000570472ca */ /* 0x000fe400000e0000 */
[----:B------:R-:W-:-:S11]  /*12c0*/  R2UR UR8, R86 ;  /* 0x00000000560872ca */ /* 0x000fd600000e0000 */
[----:B------:R-:W-:Y:S02]  /*12d0*/  UISETP.GT.U32.AND UP0, UPT, UR4, 0x1, UPT ;  /* 0x000000010400788c */ /* 0x000fe4000bf04070 */
[----:B------:R-:W-:Y:S02]  /*12e0*/  ULOP3.LUT UR4, UR4, 0xfffffffe, URZ, 0xc0, !UPT ;  /* 0xfffffffe04047892 */ /* 0x000fe4000f8ec0ff */
[----:B------:R-:W-:Y:S02]  /*12f0*/  UISETP.NE.AND UP1, UPT, UR8, URZ, UP0 ;  /* 0x000000ff0800728c */ /* 0x000fe40008725270 */
[----:B------:R-:W-:Y:S02]  /*1300*/  UISETP.NE.AND UP0, UPT, UR8, 0x1, UP0 ;  /* 0x000000010800788c */ /* 0x000fe40008705270 */
[----:B------:R-:W-:Y:S02]  /*1310*/  USEL UR7, URZ, 0x1, UP1 ;  /* 0x00000001ff077887 */ /* 0x000fe40008800000 */
[----:B------:R-:W-:-:S02]  /*1320*/  USEL UR6, URZ, 0x4, UP0 ;  /* 0x00000004ff067887 */ /* 0x000fc40008000000 */
[----:B------:R-:W-:Y:S02]  /*1330*/  USEL UR5, URZ, 0x2, UP1 ;  /* 0x00000002ff057887 */ /* 0x000fe40008800000 */
[----:B------:R-:W-:Y:S02]  /*1340*/  ULEA UR4, UR8, UR4, 0x1 ;  /* 0x0000000408047291 */ /* 0x000fe4000f8e08ff */
[----:B------:R-:W-:Y:S02]  /*1350*/  USEL UR8, URZ, 0x8, UP0 ;  /* 0x00000008ff087887 */ /* 0x000fe40008000000 */
[----:B------:R-:W-:Y:S02]  /*1360*/  UIADD3 UR5, UPT, UPT, UR5, UR6, UR7 ;  /* 0x0000000605057290 */ /* 0x000fe4000fffe007 */
[----:B------:R-:W-:Y:S02]  /*1370*/  USHF.L.U32 UR4, UR28, UR4, URZ ;  /* 0x000000041c047299 */ /* 0x000fe400080006ff */
[----:B------:R-:W-:-:S04]  /*1380*/  UIADD3 UR5, UPT, UPT, UR5, UR8, URZ ;  /* 0x0000000805057290 */ /* 0x000fc8000fffe0ff */
[----:B------:R-:W-:Y:S02]  /*1390*/  IMAD.U32 R0, RZ, RZ, UR4 ;  /* 0x00000004ff007e24 */ /* 0x000fe4000f8e00ff */
[----:B------:R-:W-:Y:S02]  /*13a0*/  IMAD.U32 R2, RZ, RZ, UR5 ;  /* 0x00000005ff027e24 */ /* 0x000fe4000f8e00ff */
.L_x_17:
[----:B------:R-:W-:Y:S05]  /*13b0*/  BRA.U !UP2, `(.L_x_18) ;  /* 0x000000010ad47547 */ /* 0x000fea000b800000 */
[----:B------:R-:W1:Y:S01]  /*13c0*/  LDCU.128 UR12, c[0x0][0xf10] ;  /* 0x0001e200ff0c77ac */ /* 0x000e620008000c00 */
[----:B------:R-:W2:Y:S01]  /*13d0*/  LDCU UR6, c[0x0][0x370] ;  /* 0x00006e00ff0677ac */ /* 0x000ea20008000800 */
[----:B------:R-:W3:Y:S01]  /*13e0*/  LDCU UR5, c[0x0][0x374] ;  /* 0x00006e80ff0577ac */ /* 0x000ee20008000800 */
[----:B------:R-:W4:Y:S01]  /*13f0*/  LDCU UR24, c[0x0][0xf0c] ;  /* 0x0001e180ff1877ac */ /* 0x000f220008000800 */
[----:B------:R-:W4:Y:S01]  /*1400*/  LDCU UR4, c[0x0][0xf20] ;  /* 0x0001e400ff0477ac */ /* 0x000f220008000800 */
[----:B------:R-:W4:Y:S01]  /*1410*/  LDCU.64 UR8, c[0x0][0xf28] ;  /* 0x0001e500ff0877ac */ /* 0x000f220008000a00 */
[----:B-1----:R-:W-:Y:S02]  /*1420*/  UISETP.NE.AND UP0, UPT, UR14, 0x1, UPT ;  /* 0x000000010e00788c */ /* 0x002fe4000bf05270 */
[----:B---3--:R-:W-:Y:S02]  /*1430*/  UIMAD.WIDE.U32 UR10, UR5, UR15, URZ ;  /* 0x0000000f050a72a5 */ /* 0x008fe4000f8e00ff */
[----:B--2---:R-:W-:-:S02]  /*1440*/  UIMAD.WIDE.U32 UR18, UR6, UR12, URZ ;  /* 0x0000000c061272a5 */ /* 0x004fc4000f8e00ff */
[----:B----4-:R-:W-:Y:S02]  /*1450*/  UISETP.NE.AND UP1, UPT, UR24, 0x1, UPT ;  /* 0x000000011800788c */ /* 0x010fe4000bf25270 */
[----:B------:R-:W-:Y:S01]  /*1460*/  UISETP.NE.AND UP2, UPT, UR23, 0x1, UPT ;  /* 0x000000011700788c */ /* 0x000fe2000bf45270 */
[----:B------:R-:W-:Y:S02]  /*1470*/  UMOV UR10, UR11 ;  /* 0x0000000b000a7c82 */ /* 0x000fe40008000000 */
[----:B------:R-:W-:Y:S01]  /*1480*/  UMOV UR18, UR19 ;  /* 0x0000001300127c82 */ /* 0x000fe20008000000 */
[----:B------:R-:W-:Y:S02]  /*1490*/  @UP0 USHF.R.U32.HI UR5, URZ, UR4, UR10 ;  /* 0x00000004ff050299 */ /* 0x000fe4000801160a */
[----:B------:R-:W-:Y:S02]  /*14a0*/  UIMAD.WIDE.U32 UR20, UR25, UR15, URZ ;  /* 0x0000000f191472a5 */ /* 0x000fe4000f8e00ff */
[----:B------:R-:W-:-:S02]  /*14b0*/  UIMAD.WIDE.U32 UR10, UR5, UR8, URZ ;  /* 0x00000008050a72a5 */ /* 0x000fc4000f8e00ff */
[----:B------:R-:W-:Y:S02]  /*14c0*/  @UP1 USHF.R.U32.HI UR6, URZ, UR13, UR18 ;  /* 0x0000000dff061299 */ /* 0x000fe40008011612 */
[----:B------:R-:W-:Y:S02]  /*14d0*/  UIMAD.WIDE.U32 UR16, UR26, UR12, URZ ;  /* 0x0000000c1a1072a5 */ /* 0x000fe4000f8e00ff */
[----:B------:R-:W-:Y:S01]  /*14e0*/  UIMAD.WIDE.U32 UR18, UR6, UR8, URZ ;  /* 0x00000008061272a5 */ /* 0x000fe2000f8e00ff */
[----:B------:R-:W-:Y:S01]  /*14f0*/  UMOV UR20, UR21 ;  /* 0x0000001500147c82 */ /* 0x000fe20008000000 */
[----:B------:R-:W-:Y:S01]  /*1500*/  UMOV UR10, UR11 ;  /* 0x0000000b000a7c82 */ /* 0x000fe20008000000 */
[----:B------:R-:W-:Y:S02]  /*1510*/  USHF.R.U32.HI UR20, URZ, UR4, UR20 ;  /* 0x00000004ff147299 */ /* 0x000fe40008011614 */
[----:B------:R-:W-:Y:S02]  /*1520*/  @UP2 USHF.R.U32.HI UR5, URZ, UR9, UR10 ;  /* 0x00000009ff052299 */ /* 0x000fe4000801160a */
[----:B------:R-:W-:Y:S01]  /*1530*/  UMOV UR7, UR19 ;  /* 0x0000001300077c82 */ /* 0x000fe20008000000 */
[----:B------:R-:W-:Y:S01]  /*1540*/  UMOV UR16, UR17 ;  /* 0x0000001100107c82 */ /* 0x000fe20008000000 */
[----:B------:R-:W-:-:S02]  /*1550*/  @UP2 USHF.R.U32.HI UR6, URZ, UR9, UR7 ;  /* 0x00000009ff062299 */ /* 0x000fc40008011607 */
[----:B------:R-:W-:Y:S02]  /*1560*/  USHF.R.U32.HI UR13, URZ, UR13, UR16 ;  /* 0x0000000dff0d7299 */ /* 0x000fe40008011610 */
[----:B------:R-:W-:Y:S02]  /*1570*/  USEL UR4, UR25, UR20, !UP0 ;  /* 0x0000001419047287 */ /* 0x000fe4000c000000 */
[----:B------:R-:W-:Y:S02]  /*1580*/  UIMAD UR7, UR5, UR23, URZ ;  /* 0x00000017050772a4 */ /* 0x000fe4000f8e02ff */
[----:B------:R-:W-:Y:S02]  /*1590*/  USEL UR5, UR26, UR13, !UP1 ;  /* 0x0000000d1a057287 */ /* 0x000fe4000c800000 */
[----:B------:R-:W-:Y:S02]  /*15a0*/  UIMAD UR12, UR6, UR23, URZ ;  /* 0x00000017060c72a4 */ /* 0x000fe4000f8e02ff */
[----:B------:R-:W-:-:S02]  /*15b0*/  UISETP.GE.AND UP0, UPT, UR4, UR7, UPT ;  /* 0x000000070400728c */ /* 0x000fc4000bf06270 */
[----:B------:R-:W-:Y:S02]  /*15c0*/  UIMAD.WIDE.U32 UR10, UR4, UR8, URZ ;  /* 0x00000008040a72a5 */ /* 0x000fe4000f8e00ff */
[----:B------:R-:W-:Y:S02]  /*15d0*/  UISETP.GE.OR UP0, UPT, UR5, UR12, UP0 ;  /* 0x0000000c0500728c */ /* 0x000fe40008706670 */
[----:B------:R-:W-:Y:S02]  /*15e0*/  UIMAD.WIDE.U32 UR12, UR5, UR8, URZ ;  /* 0x00000008050c72a5 */ /* 0x000fe4000f8e00ff */
[----:B------:R-:W-:Y:S01]  /*15f0*/  UIADD3 UR10, UPT, UPT, -UR4, URZ, URZ ;  /* 0x000000ff040a7290 */ /* 0x000fe2000fffe1ff */
[----:B------:R-:W-:Y:S01]  /*1600*/  UMOV UR8, UR11 ;  /* 0x0000000b00087c82 */ /* 0x000fe20008000000 */
[----:B------:R-:W-:Y:S02]  /*1610*/  UIADD3 UR11, UPT, UPT, -UR5, URZ, URZ ;  /* 0x000000ff050b7290 */ /* 0x000fe4000fffe1ff */
[----:B------:R-:W-:-:S03]  /*1620*/  USHF.R.U32.HI UR8, URZ, UR9, UR8 ;  /* 0x00000009ff087299 */ /* 0x000fc60008011608 */
[----:B------:R-:W-:Y:S01]  /*1630*/  @!UP0 UMOV UR7, UR13 ;  /* 0x0000000d00078c82 */ /* 0x000fe20008000000 */
[----:B------:R-:W-:Y:S02]  /*1640*/  UIMAD UR25, UR14, UR10, UR25 ;  /* 0x0000000a0e1972a4 */ /* 0x000fe4000f8e0219 */
[----:B------:R-:W-:Y:S02]  /*1650*/  USEL UR8, UR4, UR8, !UP2 ;  /* 0x0000000804087287 */ /* 0x000fe4000d000000 */
[----:B------:R-:W-:Y:S02]  /*1660*/  @!UP0 USHF.R.U32.HI UR7, URZ, UR9, UR7 ;  /* 0x00000009ff078299 */ /* 0x000fe40008011607 */
[----:B------:R-:W-:Y:S02]  /*1670*/  UIADD3 UR9, UPT, UPT, -UR8, URZ, URZ ;  /* 0x000000ff08097290 */ /* 0x000fe4000fffe1ff */
[----:B------:R-:W-:Y:S02]  /*1680*/  @!UP0 USEL UR7, UR5, UR7, !UP2 ;  /* 0x0000000705078287 */ /* 0x000fe4000d000000 */
[----:B------:R-:W-:-:S02]  /*1690*/  UIMAD UR9, UR23, UR9, UR4 ;  /* 0x00000009170972a4 */ /* 0x000fc4000f8e0204 */
[----:B------:R-:W-:Y:S02]  /*16a0*/  @!UP0 UIADD3 UR8, UPT, UPT, UR8, -UR7, URZ ;  /* 0x8000000708088290 */ /* 0x000fe4000fffe0ff */
[----:B------:R-:W-:Y:S02]  /*16b0*/  @!UP0 UIMAD UR6, UR9, UR6, UR7 ;  /* 0x00000006090682a4 */ /* 0x000fe4000f8e0207 */
[----:B------:R-:W-:Y:S02]  /*16c0*/  @!UP0 UIMAD UR4, UR8, UR23, UR5 ;  /* 0x00000017080482a4 */ /* 0x000fe4000f8e0205 */
[----:B------:R-:W-:Y:S02]  /*16d0*/  UIMAD UR26, UR24, UR11, UR26 ;  /* 0x0000000b181a72a4 */ /* 0x000fe4000f8e021a */
[----:B------:R-:W-:Y:S01]  /*16e0*/  UIMAD UR25, UR4, UR14, UR25 ;  /* 0x0000000e041972a4 */ /* 0x000fe2000f8e0219 */
[----:B------:R-:W-:Y:S02]  /*16f0*/  @!UP0 UMOV UR5, UR6 ;  /* 0x0000000600058c82 */ /* 0x000fe40008000000 */
[----:B------:R-:W-:-:S12]  /*1700*/  UIMAD UR26, UR5, UR24, UR26 ;  /* 0x00000018051a72a4 */ /* 0x000fd8000f8e021a */
.L_x_18:
[----:B------:R-:W-:Y:S02]  /*1710*/  UISETP.NE.AND UP1, UPT, UR27, 0x1, UPT ;  /* 0x000000011b00788c */ /* 0x000fe4000bf25270 */
[----:B------:R-:W-:Y:S02]  /*1720*/  ULOP3.LUT UR47, UR47, 0x400, URZ, 0xc0, !UPT ;  /* 0x000004002f2f7892 */ /* 0x000fe4000f8ec0ff */
[----:B------:R-:W-:Y:S02]  /*1730*/  ULOP3.LUT UR37, UR37, 0xffff, URZ, 0xc0, !UPT ;  /* 0x0000ffff25257892 */ /* 0x000fe4000f8ec0ff */
[----:B------:R-:W-:Y:S02]  /*1740*/  ULOP3.LUT UR41, UR41, 0xffff, URZ, 0xc0, !UPT ;  /* 0x0000ffff29297892 */ /* 0x000fe4000f8ec0ff */
[----:B------:R-:W-:Y:S02]  /*1750*/  UISETP.NE.AND UP0, UPT, UR22, 0x2, UPT ;  /* 0x000000021600788c */ /* 0x000fe4000bf05270 */
[----:B------:R-:W-:-:S02]  /*1760*/  ULOP3.LUT UR67, UR65, 0x1, URZ, 0xc0, !UPT ;  /* 0x0000000141437892 */ /* 0x000fc4000f8ec0ff */
[----:B------:R-:W-:Y:S02]  /*1770*/  ULOP3.LUT UR63, UR63, 0x1, URZ, 0xc0, !UPT ;  /* 0x000000013f3f7892 */ /* 0x000fe4000f8ec0ff */
[----:B------:R-:W-:Y:S02]  /*1780*/  ULOP3.LUT UR46, UR46, 0x2000, URZ, 0xc0, !UPT ;  /* 0x000020002e2e7892 */ /* 0x000fe4000f8ec0ff */
[----:B------:R-:W-:Y:S02]  /*1790*/  ULOP3.LUT UR49, UR49, 0x400, URZ, 0xc0, !UPT ;  /* 0x0000040031317892 */ /* 0x000fe4000f8ec0ff */
[----:B------:R-:W-:Y:S02]  /*17a0*/  USHF.R.U32.HI UR53, URZ, 0x9, UR47 ;  /* 0x00000009ff357899 */ /* 0x000fe4000801162f */
[----:B------:R-:W-:Y:S02]  /*17b0*/  USHF.L.U32 UR37, UR29, UR37, URZ ;  /* 0x000000251d257299 */ /* 0x000fe400080006ff */
[----:B------:R-:W-:Y:S01]  /*17c0*/  USHF.L.U32 UR41, UR28, UR41, URZ ;  /* 0x000000291c297299 */ /* 0x000fe200080006ff */
[----:B------:R-:W-:Y:S11]  /*17d0*/  BRA.U UP1, `(.L_x_19) ;  /* 0x0000000101447547 */ /* 0x000ff6000b800000 */
[----:B------:R-:W1:Y:S01]  /*17e0*/  LDCU.128 UR8, c[0x0][0xf10] ;  /* 0x0001e200ff0877ac */ /* 0x000e620008000c00 */
[----:B------:R-:W2:Y:S01]  /*17f0*/  LDCU UR12, c[0x0][0xf0c] ;  /* 0x0001e180ff0c77ac */ /* 0x000ea20008000800 */
[----:B------:R-:W3:Y:S01]  /*1800*/  LDCU UR13, c[0x0][0xf20] ;  /* 0x0001e400ff0d77ac */ /* 0x000ee20008000800 */
[----:B-1----:R-:W-:Y:S02]  /*1810*/  UIMAD.WIDE.U32 UR6, UR26, UR8, URZ ;  /* 0x000000081a0672a5 */ /* 0x002fe4000f8e00ff */
[----:B------:R-:W-:Y:S02]  /*1820*/  UIMAD.WIDE.U32 UR4, UR25, UR11, URZ ;  /* 0x0000000b190472a5 */ /* 0x000fe4000f8e00ff */
[----:B--2---:R-:W-:Y:S02]  /*1830*/  UISETP.NE.AND UP2, UPT, UR12, 0x1, UPT ;  /* 0x000000010c00788c */ /* 0x004fe4000bf45270 */
[----:B------:R-:W-:Y:S01]  /*1840*/  UISETP.NE.AND UP1, UPT, UR10, 0x1, UPT ;  /* 0x000000010a00788c */ /* 0x000fe2000bf25270 */
[----:B------:R-:W-:-:S02]  /*1850*/  UMOV UR6, UR7 ;  /* 0x0000000700067c82 */ /* 0x000fc40008000000 */
[----:B------:R-:W-:Y:S01]  /*1860*/  UMOV UR4, UR5 ;  /* 0x0000000500047c82 */ /* 0x000fe20008000000 */
[----:B------:R-:W-:Y:S02]  /*1870*/  USHF.R.U32.HI UR9, URZ, UR9, UR6 ;  /* 0x00000009ff097299 */ /* 0x000fe40008011606 */
[----:B---3--:R-:W-:Y:S02]  /*1880*/  USHF.R.U32.HI UR4, URZ, UR13, UR4 ;  /* 0x0000000dff047299 */ /* 0x008fe40008011604 */
[----:B------:R-:W-:Y:S02]  /*1890*/  USEL UR5, UR26, UR9, !UP2 ;  /* 0x000000091a057287 */ /* 0x000fe4000d000000 */
[----:B------:R-:W-:-:S04]  /*18a0*/  USEL UR4, UR25, UR4, !UP1 ;  /* 0x0000000419047287 */ /* 0x000fc8000c800000 */
[----:B------:R-:W-:Y:S02]  /*18b0*/  UIADD3 UR6, UPT, UPT, UR5, -UR4, URZ ;  /* 0x8000000405067290 */ /* 0x000fe4000fffe0ff */
[----:B------:R-:W-:Y:S02]  /*18c0*/  UIADD3 UR4, UPT, UPT, -UR5, UR4, URZ ;  /* 0x0000000405047290 */ /* 0x000fe4000fffe1ff */
[----:B------:R-:W-:Y:S02]  /*18d0*/  UIMAD UR25, UR6, UR10, UR25 ;  /* 0x0000000a061972a4 */ /* 0x000fe4000f8e0219 */
[----:B------:R-:W-:-:S12]  /*18e0*/  UIMAD UR26, UR4, UR12, UR26 ;  /* 0x0000000c041a72a4 */ /* 0x000fd8000f8e021a */
.L_x_19:
[----:B------:R-:W-:Y:S05]  /*18f0*/  BRA.U !UP5, `(.L_x_20) ;  /* 0x000000010d0c7547 */ /* 0x000fea000b800000 */
[----:B------:R-:W-:Y:S01]  /*1900*/  UCGABAR_WAIT ;  /* 0x0000000000007dc7 */ /* 0x000fe20008000000 */
[----:B------:R-:W-:Y:S01]  /*1910*/  CCTL.IVALL ;  /* 0x00000000ff00798f */ /* 0x000fe20002000000 */
[----:B------:R-:W-:Y:S05]  /*1920*/  BRA `(.L_x_21) ;  /* 0x0000000000047947 */ /* 0x000fea0003800000 */
.L_x_20:
[----:B------:R-:W-:Y:S06]  /*1930*/  BAR.SYNC.DEFER_BLOCKING 0x0 ;  /* 0x0000000000007b1d */ /* 0x000fec0000010000 */
.L_x_21:
[----:B------:R-:W-:Y:S05]  /*1940*/  BRA.U UP0, `(.L_x_22) ;  /* 0x0000001900507547 */ /* 0x000fea000b800000 */
[----:B------:R-:W1:Y:S01]  /*1950*/  LDCU UR6, c[0x0][0x38c] ;  /* 0x00007180ff0677ac */ /* 0x000e620008000800 */
[----:B------:R-:W-:Y:S01]  /*1960*/  PLOP3.LUT P2, PT, PT, PT, UP3, 0x80, 0x8 ;  /* 0x000000000008781c */ /* 0x000fe20003f4f038 */
[----:B------:R-:W-:Y:S01]  /*1970*/  IMAD.MOV.U32 R12, RZ, RZ, 0x1 ;  /* 0x00000001ff0c7424 */ /* 0x000fe200078e00ff */
[----:B------:R-:W-:Y:S02]  /*1980*/  ISETP.NE.AND P3, PT, R5, RZ, P4 ;  /* 0x000000ff0500720c */ /* 0x000fe40002765270 */
[----:B------:R-:W-:Y:S02]  /*1990*/  CS2R R10, SRZ ;  /* 0x00000000000a7805 */ /* 0x000fe4000001ff00 */
[----:B------:R-:W-:Y:S01]  /*19a0*/  PLOP3.LUT P2, PT, P2, PT, PT, 0x8, 0x80 ;  /* 0x000000000080781c */ /* 0x000fe2000174e170 */
[----:B------:R-:W-:Y:S01]  /*19b0*/  IMAD.MOV.U32 R9, RZ, RZ, RZ ;  /* 0x000000ffff097224 */ /* 0x000fe200078e00ff */
[----:B------:R-:W2:Y:S01]  /*19c0*/  LDCU UR59, c[0x0][0x370] ;  /* 0x00006e00ff3b77ac */ /* 0x000ea20008000800 */
[----:B------:R-:W-:Y:S01]  /*19d0*/  IMAD.MOV.U32 R8, RZ, RZ, 0x1 ;  /* 0x00000001ff087424 */ /* 0x000fe200078e00ff */
[----:B------:R-:W3:Y:S01]  /*19e0*/  LDCU.64 UR44, c[0x0][0x348] ;  /* 0x00006900ff2c77ac */ /* 0x000ee20008000a00 */
[----:B------:R-:W-:Y:S01]  /*19f0*/  ULEA UR63, UR67, UR63, 0x1 ;  /* 0x0000003f433f7291 */ /* 0x000fe2000f8e08ff */
[----:B------:R-:W4:Y:S01]  /*1a00*/  LDCU UR58, c[0x0][0x374] ;  /* 0x00006e80ff3a77ac */ /* 0x000f220008000800 */
[----:B-1----:R-:W-:-:S02]  /*1a10*/  UIADD3 UR5, UPT, UPT, UR6, 0xff, URZ ;  /* 0x000000ff06057890 */ /* 0x002fc4000fffe0ff */
[----:B------:R-:W-:Y:S02]  /*1a20*/  UIADD3 UR66, UPT, UPT, UR6, 0x1fe, URZ ;  /* 0x000001fe06427890 */ /* 0x000fe4000fffe0ff */
[----:B------:R-:W-:Y:S01]  /*1a30*/  USHF.R.S32.HI UR4, URZ, 0x1f, UR5 ;  /* 0x0000001fff047899 */ /* 0x000fe20008011405 */
[----:B------:R-:W-:-:S03]  /*1a40*/  UMOV UR15, URZ ;  /* 0x000000ff000f7c82 */ /* 0x000fc60008000000 */
[----:B------:R-:W-:Y:S02]  /*1a50*/  ULEA.HI UR4, UR4, UR5, URZ, 0x8 ;  /* 0x0000000504047291 */ /* 0x000fe4000f8f40ff */
[----:B------:R-:W-:Y:S02]  /*1a60*/  UIADD3 UR5, UPT, UPT, UR6, -0x1, URZ ;  /* 0xffffffff06057890 */ /* 0x000fe4000fffe0ff */
[----:B------:R-:W-:Y:S02]  /*1a70*/  USHF.R.S32.HI UR61, URZ, 0x8, UR4 ;  /* 0x00000008ff3d7899 */ /* 0x000fe40008011404 */
[----:B------:R-:W-:Y:S02]  /*1a80*/  UISETP.GE.U32.AND UP1, UPT, UR5, -0x1ff, UPT ;  /* 0xfffffe010500788c */ /* 0x000fe4000bf26070 */
[----:B------:R-:W-:-:S04]  /*1a90*/  UISETP.LT.U32.AND UP0, UPT, UR61, 0x8, UPT ;  /* 0x000000083d00788c */ /* 0x000fc8000bf01070 */
[----:B------:R-:W-:Y:S02]  /*1aa0*/  USEL UR60, UR61, 0x8, UP0 ;  /* 0x000000083d3c7887 */ /* 0x000fe40008000000 */
[----:B------:R-:W-:Y:S02]  /*1ab0*/  UISETP.NE.AND UP0, UPT, UR22, URZ, UPT ;  /* 0x000000ff1600728c */ /* 0x000fe4000bf05270 */
[----:B------:R-:W-:Y:S02]  /*1ac0*/  UIADD3 UR4, UPT, UPT, UR60, -0x1, URZ ;  /* 0xffffffff3c047890 */ /* 0x000fe4000fffe0ff */
[----:B------:R-:W-:Y:S02]  /*1ad0*/  @UP1 UIADD3 UR4, UPT, UPT, UR60, URZ, URZ ;  /* 0x000000ff3c041290 */ /* 0x000fe4000fffe0ff */
[----:B------:R-:W-:Y:S02]  /*1ae0*/  USEL UR48, UR48, 0x2, UP0 ;  /* 0x0000000230307887 */ /* 0x000fe40008000000 */
[----:B------:R-:W-:-:S02]  /*1af0*/  UIADD3 UR64, UPT, UPT, UR61, -UR60, URZ ;  /* 0x8000003c3d407290 */ /* 0x000fc4000fffe0ff */
[----:B------:R-:W-:Y:S02]  /*1b00*/  UIADD3 UR54, UPT, UPT, UR4, 0x1, URZ ;  /* 0x0000000104367890 */ /* 0x000fe4000fffe0ff */
[----:B--234-:R-:W-:-:S12]  /*1b10*/  UIADD3 UR62, UPT, UPT, -UR4, URZ, URZ ;  /* 0x000000ff043e7290 */ /* 0x01cfd8000fffe1ff */
.L_x_46:
[----:B------:R-:W-:Y:S01]  /*1b20*/  UISETP.NE.AND UP0, UPT, UR57, URZ, UPT ;  /* 0x000000ff3900728c */ /* 0x000fe2000bf05270 */
[----:B-1----:R-:W1:Y:S08]  /*1b30*/  S2UR UR57, SR_CgaCtaId ;  /* 0x00000000003979c3 */ /* 0x002e700000008800 */
[----:B---3--:R-:W-:Y:S05]  /*1b40*/  BRA.U UP0, `(.L_x_23) ;  /* 0x0000000100347547 */ /* 0x008fea000b800000 */
[----:B------:R-:W2:Y:S01]  /*1b50*/  S2R R0, SR_CgaCtaId ;  /* 0x0000000000007919 */ /* 0x000ea20000008800 */
[----:B------:R-:W-:Y:S02]  /*1b60*/  MOV R3, 0x400 ;  /* 0x0000040000037802 */ /* 0x000fe40000000f00 */
[----:B------:R-:W-:Y:S02]  /*1b70*/  SHF.L.U32 R2, R8, 0x1f, RZ ;  /* 0x0000001f08027819 */ /* 0x000fe400000006ff */
[----:B--2---:R-:W-:-:S05]  /*1b80*/  LEA R0, R0, R3, 0x18 ;  /* 0x0000000300007211 */ /* 0x004fca00078ec0ff */
[----:B------:R-:W-:-:S04]  /*1b90*/  IMAD R3, R9, 0x8, R0 ;  /* 0x0000000809037824 */ /* 0x000fc800078e0200 */
[----:B------:R-:W2:Y:S02]  /*1ba0*/  SYNCS.PHASECHK.TRANS64.TRYWAIT P0, [R3+URZ+0x110], R2 ;  /* 0x00011002030075a7 */ /* 0x000ea400080011ff */
[----:B--2---:R-:W-:Y:S05]  /*1bb0*/  @!P0 BRA `(.L_x_24) ;  /* 0x0000007400cc8947 */ /* 0x004fea0003800000 */
.L_x_141:
[----:B------:R-:W-:Y:S01]  /*1bc0*/  VIADD R9, R9, 0x1 ;  /* 0x0000000109097836 */ /* 0x000fe20000000000 */
[----:B------:R2:W-:Y:S04]  /*1bd0*/  SYNCS.ARRIVE.TRANS64.A1T0 RZ, [R3+URZ+0x100], RZ ;  /* 0x000100ff03ff79a7 */ /* 0x0005e800081000ff */
[----:B------:R-:W-:-:S04]  /*1be0*/  ISETP.NE.AND P0, PT, R9, 0x2, PT ;  /* 0x000000020900780c */ /* 0x000fc80003f05270 */
[----:B------:R-:W-:Y:S02]  /*1bf0*/  SEL R9, R9, RZ, P0 ;  /* 0x000000ff09097207 */ /* 0x000fe40000000000 */
[----:B--2---:R-:W-:-:S04]  /*1c00*/  SEL R3, RZ, 0x1, P0 ;  /* 0x00000001ff037807 */ /* 0x004fc80000000000 */
[----:B------:R-:W-:Y:S02]  /*1c10*/  LOP3.LUT R8, R8, R3, RZ, 0x3c, !PT ;  /* 0x0000000308087212 */ /* 0x000fe400078e3cff */
.L_x_23:
[----:B------:R-:W-:Y:S01]  /*1c20*/  UMOV UR6, 0x400 ;  /* 0x0000040000067882 */ /* 0x000fe20000000000 */
[----:B------:R-:W-:Y:S01]  /*1c30*/  SHF.L.U32 R0, R12, 0x1f, RZ ;  /* 0x0000001f0c007819 */ /* 0x000fe200000006ff */
[----:B-1----:R-:W-:Y:S02]  /*1c40*/  ULEA UR6, UR57, UR6, 0x18 ;  /* 0x0000000639067291 */ /* 0x002fe4000f8ec0ff */
[----:B------:R-:W-:Y:S02]  /*1c50*/  UISETP.GE.U32.AND UP0, UPT, UR66, 0x1ff, UPT ;  /* 0x000001ff4200788c */ /* 0x000fe4000bf06070 */
[----:B------:R-:W-:Y:S02]  /*1c60*/  ULEA UR4, UR15, UR6, 0x3 ;  /* 0x000000060f047291 */ /* 0x000fe4000f8e18ff */
[----:B------:R-:W-:Y:S02]  /*1c70*/  ULEA UR27, UR25, UR67, 0x1 ;  /* 0x00000043191b7291 */ /* 0x000fe4000f8e08ff */
[----:B------:R-:W-:-:S02]  /*1c80*/  ULEA.HI UR12, UR25, UR25, URZ, 0x1 ;  /* 0x00000019190c7291 */ /* 0x000fc4000f8f08ff */
[----:B------:R-:W-:Y:S02]  /*1c90*/  USHF.L.U32 UR27, UR27, 0x5, URZ ;  /* 0x000000051b1b7899 */ /* 0x000fe400080006ff */
[----:B------:R-:W-:Y:S01]  /*1ca0*/  USHF.R.S32.HI UR12, URZ, 0x1, UR12 ;  /* 0x00000001ff0c7899 */ /* 0x000fe2000801140c */
[----:B------:R1:W2:Y:S01]  /*1cb0*/  SYNCS.PHASECHK.TRANS64.TRYWAIT P1, [UR4+0x40], R0 ;  /* 0x00004000ff0075a7 */ /* 0x0002a20008021104 */
[----:B------:R-:W-:Y:S01]  /*1cc0*/  ULEA.HI UR4, UR26, UR26, URZ, 0x1 ;  /* 0x0000001a1a047291 */ /* 0x000fe2000f8f08ff */
[----:B------:R-:W-:-:S03]  /*1cd0*/  UMOV UR14, URZ ;  /* 0x000000ff000e7c82 */ /* 0x000fc60008000000 */
[----:B------:R-:W-:Y:S02]  /*1ce0*/  USHF.L.U32 UR35, UR4, 0x7, URZ ;  /* 0x0000000704237899 */ /* 0x000fe400080006ff */
[----:B------:R-:W-:Y:S02]  /*1cf0*/  ULOP3.LUT UR20, UR4, 0xfffffffe, URZ, 0xc0, !UPT ;  /* 0xfffffffe04147892 */ /* 0x000fe4000f8ec0ff */
[----:B------:R-:W-:Y:S02]  /*1d00*/  ULOP3.LUT UR35, UR35, 0xffffff00, URZ, 0xc0, !UPT ;  /* 0xffffff0023237892 */ /* 0x000fe4000f8ec0ff */
[----:B------:R-:W-:Y:S02]  /*1d10*/  ULOP3.LUT UR20, UR20, 0x1, UR65, 0xf8, !UPT ;  /* 0x0000000114147892 */ /* 0x000fe4000f8ef841 */
[----:B------:R-:W-:Y:S01]  /*1d20*/  ULEA UR35, UR63, UR35, 0x6 ;  /* 0x000000233f237291 */ /* 0x000fe2000f8e30ff */
[----:B------:R-:W-:Y:S11]  /*1d30*/  BRA.U !UP0, `(.L_x_25) ;  /* 0x0000000508307547 */ /* 0x000ff6000b800000 */
[----:B------:R-:W-:Y:S01]  /*1d40*/  UMOV UR29, UR62 ;  /* 0x0000003e001d7c82 */ /* 0x000fe20008000000 */
[----:B------:R-:W-:Y:S01]  /*1d50*/  UMOV UR4, UR15 ;  /* 0x0000000f00047c82 */ /* 0x000fe20008000000 */
[----:B------:R-:W-:Y:S01]  /*1d60*/  UMOV UR34, URZ ;  /* 0x000000ff00227c82 */ /* 0x000fe20008000000 */
[----:B------:R-:W-:Y:S01]  /*1d70*/  UMOV UR19, UR52 ;  /* 0x0000003400137c82 */ /* 0x000fe20008000000 */
[----:B------:R-:W-:-:S05]  /*1d80*/  UMOV UR11, UR53 ;  /* 0x00000035000b7c82 */ /* 0x000fca0008000000 */
.L_x_33:
[----:B------:R-:W-:Y:S01]  /*1d90*/  ULEA UR5, UR4, UR6, 0x3 ;  /* 0x0000000604057291 */ /* 0x000fe2000f8e18ff */
[----:B--2---:R-:W-:Y:S01]  /*1da0*/  @P4 MOV R2, 0xc000 ;  /* 0x0000c00000024802 */ /* 0x004fe20000000f00 */
[----:B--23--:R-:W-:Y:S10]  /*1db0*/  @P1 BRA `(.L_x_26) ;  /* 0x00000000000c1947 */ /* 0x00cff40003800000 */
[----:B------:R-:W-:-:S04]  /*1dc0*/  SHF.L.U32 R3, R12, 0x1f, RZ ;  /* 0x0000001f0c037819 */ /* 0x000fc800000006ff */
[----:B------:R-:W2:Y:S02]  /*1dd0*/  SYNCS.PHASECHK.TRANS64.TRYWAIT P0, [UR5+0x40], R3 ;  /* 0x00004003ff0075a7 */ /* 0x000ea40008001105 */
[----:B--2---:R-:W-:Y:S05]  /*1de0*/  @!P0 BRA `(.L_x_27) ;  /* 0x0000007400548947 */ /* 0x004fea0003800000 */
.L_x_26:
[----:B------:R2:W-:Y:S01]  /*1df0*/  @P4 SYNCS.ARRIVE.TRANS64 RZ, [UR5], R2 ;  /* 0x00000002ffff49a7 */ /* 0x0005e20008000005 */
[----:B------:R-:W-:Y:S02]  /*1e00*/  ULOP3.LUT UR7, UR48, 0x2, URZ, 0xfc, !UPT ;  /* 0x0000000230077892 */ /* 0x000fe4000f8efcff */
[----:B------:R-:W-:Y:S02]  /*1e10*/  UIADD3 UR29, UPT, UPT, UR29, 0x1, URZ ;  /* 0x000000011d1d7890 */ /* 0x000fe4000fffe0ff */
[----:B------:R-:W-:Y:S02]  /*1e20*/  UISETP.NE.AND UP0, UPT, UR7, 0x2, UPT ;  /* 0x000000020700788c */ /* 0x000fe4000bf05270 */
[----:B------:R-:W-:-:S07]  /*1e30*/  UISETP.NE.AND UP4, UPT, UR29, 0x1, UPT ;  /* 0x000000011d00788c */ /* 0x000fce000bf85270 */
[----:B------:R-:W-:Y:S05]  /*1e40*/  BRA.U UP0, `(.L_x_28) ;  /* 0x0000000100047547 */ /* 0x000fea000b800000 */
[----:B------:R-:W-:Y:S05]  /*1e50*/  BPT.TRAP 0x1 ;  /* 0x000000040000795c */ /* 0x000fea0000300000 */
.L_x_28:
[----:B------:R-:W-:Y:S04]  /*1e60*/  BSSY.RECONVERGENT B0, `(.L_x_29) ;  /* 0x0000003000007945 */ /* 0x000fe80003800200 */
[----:B------:R-:W-:Y:S05]  /*1e70*/  @!P3 BRA `(.L_x_30) ;  /* 0x000000000004b947 */ /* 0x000fea0003800000 */
[----:B------:R-:W-:Y:S05]  /*1e80*/  BPT.TRAP 0x1 ;  /* 0x000000040000795c */ /* 0x000fea0000300000 */
.L_x_30:
[----:B------:R-:W-:Y:S05]  /*1e90*/  BSYNC.RECONVERGENT B0 ;  /* 0x0000000000007941 */ /* 0x000fea0003800200 */
.L_x_29:
[----:B------:R-:W-:Y:S01]  /*1ea0*/  UIADD3 UR7, UPT, UPT, UR4, 0x1, URZ ;  /* 0x0000000104077890 */ /* 0x000fe2000fffe0ff */
[----:B------:R-:W-:Y:S01]  /*1eb0*/  BSSY.RECONVERGENT B0, `(.L_x_31) ;  /* 0x000002e000007945 */ /* 0x000fe20003800200 */
[----:B------:R-:W-:Y:S02]  /*1ec0*/  ELECT P0, URZ, PT ;  /* 0x0000000000ff782f */ /* 0x000fe40003800000 */
[----:B------:R-:W-:-:S04]  /*1ed0*/  UISETP.NE.AND UP0, UPT, UR7, 0x8, UPT ;  /* 0x000000080700788c */ /* 0x000fc8000bf05270 */
[----:B------:R-:W-:Y:S02]  /*1ee0*/  USEL UR8, URZ, 0x1, UP0 ;  /* 0x00000001ff087887 */ /* 0x000fe40008000000 */
[----:B------:R-:W-:-:S04]  /*1ef0*/  USEL UR15, UR7, URZ, UP0 ;  /* 0x000000ff070f7287 */ /* 0x000fc80008000000 */
[----:B------:R-:W-:Y:S01]  /*1f00*/  ULEA UR7, UR15, UR6, 0x3 ;  /* 0x000000060f077291 */ /* 0x000fe2000f8e18ff */
[----:B------:R-:W-:-:S04]  /*1f10*/  LOP3.LUT R12, R12, UR8, RZ, 0x3c, !PT ;  /* 0x000000080c0c7c12 */ /* 0x000fc8000f8e3cff */
[----:B-1----:R-:W-:-:S04]  /*1f20*/  SHF.L.U32 R0, R12, 0x1f, RZ ;  /* 0x0000001f0c007819 */ /* 0x002fc800000006ff */
[----:B------:R1:W3:Y:S01]  /*1f30*/  SYNCS.PHASECHK.TRANS64.TRYWAIT P1, [UR7+0x40], R0 ;  /* 0x00004000ff0075a7 */ /* 0x0002e20008021107 */
[----:B------:R-:W-:Y:S05]  /*1f40*/  @!P0 BRA `(.L_x_32) ;  /* 0x0000000000908947 */ /* 0x000fea0003800000 */
[----:B------:R-:W-:Y:S02]  /*1f50*/  USHF.L.U32 UR7, UR4, 0xb, URZ ;  /* 0x0000000b04077899 */ /* 0x000fe400080006ff */
[----:B------:R-:W-:Y:S02]  /*1f60*/  ULEA UR32, UR4, UR46, 0xe ;  /* 0x0000002e04207291 */ /* 0x000fe4000f8e70ff */
[----:B------:R-:W-:Y:S02]  /*1f70*/  UIADD3 UR42, UP3, UPT, UR44, 0x80, URZ ;  /* 0x000000802c2a7890 */ /* 0x000fe4000ff7e0ff */
[----:B------:R-:W-:Y:S02]  /*1f80*/  ULEA UR24, UR4, UR6, 0xc ;  /* 0x0000000604187291 */ /* 0x000fe4000f8e60ff */
[----:B------:R-:W-:Y:S02]  /*1f90*/  UIADD3 UR38, UP2, UPT, UR44, 0x180, URZ ;  /* 0x000001802c267890 */ /* 0x000fe4000ff5e0ff */
[----:B------:R-:W-:-:S02]  /*1fa0*/  UIADD3 UR30, UP1, UPT, UR44, 0x280, URZ ;  /* 0x000002802c1e7890 */ /* 0x000fc4000ff3e0ff */
[----:B------:R-:W-:Y:S02]  /*1fb0*/  ULOP3.LUT UR16, UR49, UR7, URZ, 0xfc, !UPT ;  /* 0x0000000731107292 */ /* 0x000fe4000f8efcff */
[----:B------:R-:W-:Y:S02]  /*1fc0*/  UIADD3 UR22, UP0, UPT, UR44, 0x380, URZ ;  /* 0x000003802c167890 */ /* 0x000fe4000ff1e0ff */
[----:B------:R-:W-:Y:S02]  /*1fd0*/  ULOP3.LUT UR8, UR7, UR47, URZ, 0xfc, !UPT ;  /* 0x0000002f07087292 */ /* 0x000fe4000f8efcff */
[----:B------:R-:W-:Y:S02]  /*1fe0*/  ULOP3.LUT UR33, UR5, 0xfefffff8, URZ, 0xc0, !UPT ;  /* 0xfefffff805217892 */ /* 0x000fe4000f8ec0ff */
[----:B------:R-:W-:Y:S02]  /*1ff0*/  UIADD3.X UR43, UPT, UPT, URZ, UR45, URZ, UP3, !UPT ;  /* 0x0000002dff2b7290 */ /* 0x000fe40009ffe4ff */
[----:B------:R-:W-:-:S02]  /*2000*/  UIADD3 UR32, UPT, UPT, UR6, 0x6400, UR32 ;  /* 0x0000640006207890 */ /* 0x000fc4000fffe020 */
[----:B------:R-:W-:Y:S02]  /*2010*/  UPRMT UR7, URZ, 0x5410, UR37 ;  /* 0x00005410ff077896 */ /* 0x000fe40008000025 */
[----:B------:R-:W-:Y:S02]  /*2020*/  UIADD3.X UR39, UPT, UPT, URZ, UR45, URZ, UP2, !UPT ;  /* 0x0000002dff277290 */ /* 0x000fe400097fe4ff */
[----:B------:R-:W-:Y:S02]  /*2030*/  UIADD3 UR24, UPT, UPT, UR24, 0x26400, URZ ;  /* 0x0002640018187890 */ /* 0x000fe4000fffe0ff */
[----:B------:R-:W-:Y:S02]  /*2040*/  UIADD3.X UR31, UPT, UPT, URZ, UR45, URZ, UP1, !UPT ;  /* 0x0000002dff1f7290 */ /* 0x000fe40008ffe4ff */
[----:B------:R-:W-:Y:S02]  /*2050*/  UIADD3 UR16, UPT, UPT, UR6, 0x2e400, UR16 ;  /* 0x0002e40006107890 */ /* 0x000fe4000fffe010 */
[----:B------:R-:W-:-:S02]  /*2060*/  UIADD3.X UR23, UPT, UPT, URZ, UR45, URZ, UP0, !UPT ;  /* 0x0000002dff177290 */ /* 0x000fc400087fe4ff */
[----:B------:R-:W-:Y:S02]  /*2070*/  UPRMT UR14, URZ, 0x5410, UR41 ;  /* 0x00005410ff0e7896 */ /* 0x000fe40008000029 */
[----:B------:R-:W-:Y:S01]  /*2080*/  UIADD3 UR8, UPT, UPT, UR6, 0x32400, UR8 ;  /* 0x0003240006087890 */ /* 0x000fe2000fffe008 */
[----:B------:R-:W-:Y:S01]  /*2090*/  UMOV UR50, 0x0 ;  /* 0x0000000000327882 */ /* 0x000fe20000000000 */
[----:B------:R-:W-:Y:S01]  /*20a0*/  UMOV UR51, 0x10000000 ;  /* 0x1000000000337882 */ /* 0x000fe20000000000 */
[----:B------:R-:W-:Y:S01]  /*20b0*/  UMOV UR26, UR34 ;  /* 0x00000022001a7c82 */ /* 0x000fe20008000000 */
[----:B------:R-:W-:Y:S01]  /*20c0*/  UMOV UR28, UR36 ;  /* 0x00000024001c7c82 */ /* 0x000fe20008000000 */
[----:B------:R-:W-:Y:S01]  /*20d0*/  UMOV UR18, URZ ;  /* 0x000000ff00127c82 */ /* 0x000fe20008000000 */
[----:B------:R-:W-:Y:S01]  /*20e0*/  UMOV UR25, UR33 ;  /* 0x0000002100197c82 */ /* 0x000fe20008000000 */
[----:B------:R-:W-:Y:S01]  /*20f0*/  UMOV UR21, UR36 ;  /* 0x0000002400157c82 */ /* 0x000fe20008000000 */
[----:B------:R-:W-:Y:S01]  /*2100*/  UMOV UR17, UR33 ;  /* 0x0000002100117c82 */ /* 0x000fe20008000000 */
[----:B------:R4:W-:Y:S01]  /*2110*/  UTMALDG.3D.MULTICAST.2CTA [UR32], [UR42], UR7, desc[UR50] ;  /* 0x000032202a0073b4 */ /* 0x0009e20008211807 */
[----:B------:R-:W-:Y:S01]  /*2120*/  UMOV UR13, UR36 ;  /* 0x00000024000d7c82 */ /* 0x000fe20008000000 */
[----:B------:R-:W-:Y:S01]  /*2130*/  UMOV UR9, UR33 ;  /* 0x0000002100097c82 */ /* 0x000fe20008000000 */
[----:B------:R-:W-:Y:S01]  /*2140*/  UMOV UR10, UR18 ;  /* 0x00000012000a7c82 */ /* 0x000fe20008000000 */
[----:B------:R4:W-:Y:S01]  /*2150*/  UTMALDG.3D.2CTA [UR24], [UR38], desc[UR50] ;  /* 0x00003218260075b4 */ /* 0x0009e20008211000 */
[----:B------:R4:W-:Y:S01]  /*2160*/  UTMALDG.4D.MULTICAST.2CTA [UR16], [UR30], UR7, desc[UR50] ;  /* 0x000032101e0073b4 */ /* 0x0009e20008219807 */
[----:B------:R4:W-:Y:S02]  /*2170*/  UTMALDG.4D.MULTICAST.2CTA [UR8], [UR22], UR14, desc[UR50] ;  /* 0x00003208160073b4 */ /* 0x0009e4000821980e */
[----:B----4-:R-:W-:Y:S01]  /*2180*/  NOP ;  /* 0x0000000000007918 */ /* 0x010fe20000000000 */
.L_x_32:
[----:B------:R-:W-:Y:S05]  /*2190*/  BSYNC.RECONVERGENT B0 ;  /* 0x0000000000007941 */ /* 0x000fea0003800200 */
.L_x_31:
[----:B------:R-:W-:Y:S02]  /*21a0*/  UIADD3 UR34, UPT, UPT, UR34, 0x100, URZ ;  /* 0x0000010022227890 */ /* 0x000fe4000fffe0ff */
[----:B------:R-:W-:Y:S02]  /*21b0*/  UIADD3 UR11, UPT, UPT, UR11, 0x4, URZ ;  /* 0x000000040b0b7890 */ /* 0x000fe4000fffe0ff */
[----:B------:R-:W-:Y:S01]  /*21c0*/  UIADD3 UR19, UPT, UPT, UR19, 0x4, URZ ;  /* 0x0000000413137890 */ /* 0x000fe2000fffe0ff */
[----:B------:R-:W-:Y:S01]  /*21d0*/  UMOV UR4, UR15 ;  /* 0x0000000f00047c82 */ /* 0x000fe20008000000 */
[----:B------:R-:W-:Y:S01]  /*21e0*/  UMOV UR14, UR54 ;  /* 0x00000036000e7c82 */ /* 0x000fe20008000000 */
[----:B------:R-:W-:Y:S09]  /*21f0*/  BRA.U UP4, `(.L_x_33) ;  /* 0xfffffff904e47547 */ /* 0x000ff2000b83ffff */
.L_x_25:
[----:B------:R-:W-:Y:S01]  /*2200*/  ULEA UR4, UR15, UR6, 0x3 ;  /* 0x000000060f047291 */ /* 0x000fe2000f8e18ff */
[----:B-1----:R-:W-:Y:S01]  /*2210*/  SHF.L.U32 R0, R12, 0x1f, RZ ;  /* 0x0000001f0c007819 */ /* 0x002fe200000006ff */
[----:B------:R-:W-:Y:S01]  /*2220*/  @!P2 SYNCS.ARRIVE.TRANS64.A1T0 RZ, [UR6+0xb8], RZ ;  /* 0x0000b8ffffffa9a7 */ /* 0x000fe20008100006 */
[----:B------:R-:W-:-:S06]  /*2230*/  UISETP.GT.AND UP0, UPT, UR61, UR60, UPT ;  /* 0x0000003c3d00728c */ /* 0x000fcc000bf04270 */
[----:B--23--:R1:W2:Y:S03]  /*2240*/  SYNCS.PHASECHK.TRANS64.TRYWAIT P1, [UR4+0x40], R0 ;  /* 0x00004000ff0075a7 */ /* 0x00c2a60008021104 */
[----:B------:R-:W-:Y:S05]  /*2250*/  BRA.U !UP0, `(.L_x_34) ;  /* 0x0000000508247547 */ /* 0x000fea000b800000 */
[----:B------:R-:W-:Y:S01]  /*2260*/  UIADD3 UR29, UPT, UPT, UR64, UR14, URZ ;  /* 0x0000000e401d7290 */ /* 0x000fe2000fffe0ff */
[----:B------:R-:W-:-:S11]  /*2270*/  UMOV UR5, UR15 ;  /* 0x0000000f00057c82 */ /* 0x000fd60008000000 */
.L_x_42:
[----:B------:R-:W-:Y:S01]  /*2280*/  ULEA UR7, UR5, UR6, 0x3 ;  /* 0x0000000605077291 */ /* 0x000fe2000f8e18ff */
[----:B--2---:R-:W-:Y:S01]  /*2290*/  @P4 MOV R2, 0xc000 ;  /* 0x0000c00000024802 */ /* 0x004fe20000000f00 */
[----:B--23--:R-:W-:Y:S10]  /*22a0*/  @P1 BRA `(.L_x_35) ;  /* 0x00000000000c1947 */ /* 0x00cff40003800000 */
[----:B------:R-:W-:-:S04]  /*22b0*/  SHF.L.U32 R3, R12, 0x1f, RZ ;  /* 0x0000001f0c037819 */ /* 0x000fc800000006ff */
[----:B------:R-:W2:Y:S02]  /*22c0*/  SYNCS.PHASECHK.TRANS64.TRYWAIT P0, [UR7+0x40], R3 ;  /* 0x00004003ff0075a7 */ /* 0x000ea40008001107 */
[----:B--2---:R-:W-:Y:S05]  /*22d0*/  @!P0 BRA `(.L_x_36) ;  /* 0x0000007000308947 */ /* 0x004fea0003800000 */
.L_x_35:
[----:B------:R2:W-:Y:S01]  /*22e0*/  @P4 SYNCS.ARRIVE.TRANS64 RZ, [UR7], R2 ;  /* 0x00000002ffff49a7 */ /* 0x0005e20008000007 */
[----:B------:R-:W-:-:S04]  /*22f0*/  ULOP3.LUT UR4, UR48, 0x2, URZ, 0xfc, !UPT ;  /* 0x0000000230047892 */ /* 0x000fc8000f8efcff */
[----:B------:R-:W-:-:S09]  /*2300*/  UISETP.NE.AND UP0, UPT, UR4, 0x2, UPT ;  /* 0x000000020400788c */ /* 0x000fd2000bf05270 */
[----:B------:R-:W-:Y:S05]  /*2310*/  BRA.U UP0, `(.L_x_37) ;  /* 0x0000000100047547 */ /* 0x000fea000b800000 */
[----:B------:R-:W-:Y:S05]  /*2320*/  BPT.TRAP 0x1 ;  /* 0x000000040000795c */ /* 0x000fea0000300000 */
.L_x_37:
[----:B------:R-:W-:Y:S04]  /*2330*/  BSSY.RECONVERGENT B0, `(.L_x_38) ;  /* 0x0000003000007945 */ /* 0x000fe80003800200 */
[----:B------:R-:W-:Y:S05]  /*2340*/  @!P3 BRA `(.L_x_39) ;  /* 0x000000000004b947 */ /* 0x000fea0003800000 */
[----:B------:R-:W-:Y:S05]  /*2350*/  BPT.TRAP 0x1 ;  /* 0x000000040000795c */ /* 0x000fea0000300000 */
.L_x_39:
[----:B------:R-:W-:Y:S05]  /*2360*/  BSYNC.RECONVERGENT B0 ;  /* 0x0000000000007941 */ /* 0x000fea0003800200 */
.L_x_38:
        /* <DEDUP_REMOVED lines=16> */
[----:B------:R-:W-:-:S02]  /*2470*/  ULOP3.LUT UR16, UR49, UR4, URZ, 0xfc, !UPT ;  /* 0x0000000431107292 */ /* 0x000fc4000f8efcff */
[----:B------:R-:W-:Y:S02]  /*2480*/  ULOP3.LUT UR10, UR4, UR47, URZ, 0xfc, !UPT ;  /* 0x0000002f040a7292 */ /* 0x000fe4000f8efcff */
[----:B------:R-:W-:Y:S02]  /*2490*/  USHF.L.U32 UR34, UR14, 0x8, URZ ;  /* 0x000000080e227899 */ /* 0x000fe400080006ff */
[----:B------:R-:W-:Y:S02]  /*24a0*/  ULOP3.LUT UR33, UR7, 0xfefffff8, URZ, 0xc0, !UPT ;  /* 0xfefffff807217892 */ /* 0x000fe4000f8ec0ff */
[----:B------:R-:W-:Y:S02]  /*24b0*/  UIADD3.X UR23, UPT, UPT, URZ, UR45, URZ, UP3, !UPT ;  /* 0x0000002dff177290 */ /* 0x000fe40009ffe4ff */
[----:B------:R-:W-:Y:S02]  /*24c0*/  UIADD3 UR32, UPT, UPT, UR6, 0x6400, UR32 ;  /* 0x0000640006207890 */ /* 0x000fe4000fffe020 */
[----:B------:R-:W-:-:S02]  /*24d0*/  UPRMT UR4, URZ, 0x5410, UR37 ;  /* 0x00005410ff047896 */ /* 0x000fc40008000025 */
[----:B------:R-:W-:Y:S02]  /*24e0*/  UIADD3.X UR9, UPT, UPT, URZ, UR45, URZ, UP2, !UPT ;  /* 0x0000002dff097290 */ /* 0x000fe400097fe4ff */
[----:B------:R-:W-:Y:S02]  /*24f0*/  UIADD3 UR24, UPT, UPT, UR24, 0x26400, URZ ;  /* 0x0002640018187890 */ /* 0x000fe4000fffe0ff */
[----:B------:R-:W-:Y:S02]  /*2500*/  USHF.L.U32 UR11, UR14, 0x2, URZ ;  /* 0x000000020e0b7899 */ /* 0x000fe400080006ff */
[----:B------:R-:W-:Y:S01]  /*2510*/  UIADD3 UR30, UP1, UPT, UR44, 0x280, URZ ;  /* 0x000002802c1e7890 */ /* 0x000fe2000ff3e0ff */
[----:B------:R-:W-:Y:S01]  /*2520*/  UMOV UR42, 0x0 ;  /* 0x00000000002a7882 */ /* 0x000fe20000000000 */
[----:B------:R-:W-:Y:S01]  /*2530*/  UMOV UR43, 0x10000000 ;  /* 0x10000000002b7882 */ /* 0x000fe20000000000 */
[----:B------:R-:W-:Y:S01]  /*2540*/  UIADD3 UR38, UP0, UPT, UR44, 0x380, URZ ;  /* 0x000003802c267890 */ /* 0x000fe2000ff1e0ff */
[----:B------:R4:W-:Y:S01]  /*2550*/  UTMALDG.3D.MULTICAST.2CTA [UR32], [UR22], UR4, desc[UR42] ;  /* 0x00002a20160073b4 */ /* 0x0009e20008211804 */
[----:B------:R-:W-:Y:S01]  /*2560*/  UMOV UR28, UR36 ;  /* 0x00000024001c7c82 */ /* 0x000fe20008000000 */
[----:B------:R-:W-:Y:S01]  /*2570*/  UMOV UR25, UR33 ;  /* 0x0000002100197c82 */ /* 0x000fe20008000000 */
[----:B------:R-:W-:Y:S01]  /*2580*/  UMOV UR26, UR34 ;  /* 0x00000022001a7c82 */ /* 0x000fe20008000000 */
[----:B------:R-:W-:-:S02]  /*2590*/  UIADD3.X UR31, UPT, UPT, URZ, UR45, URZ, UP1, !UPT ;  /* 0x0000002dff1f7290 */ /* 0x000fc40008ffe4ff */
[----:B------:R-:W-:Y:S02]  /*25a0*/  ULOP3.LUT UR19, UR52, UR11, URZ, 0xfc, !UPT ;  /* 0x0000000b34137292 */ /* 0x000fe4000f8efcff */
[----:B------:R-:W-:Y:S01]  /*25b0*/  UIADD3 UR16, UPT, UPT, UR6, 0x2e400, UR16 ;  /* 0x0002e40006107890 */ /* 0x000fe2000fffe010 */
[----:B------:R2:W-:Y:S01]  /*25c0*/  UTMALDG.3D.2CTA [UR24], [UR8], desc[UR42] ;  /* 0x00002a18080075b4 */ /* 0x0005e20008211000 */
[----:B------:R-:W-:Y:S02]  /*25d0*/  UIADD3 UR11, UPT, UPT, UR53, UR11, URZ ;  /* 0x0000000b350b7290 */ /* 0x000fe4000fffe0ff */
[----:B------:R-:W-:Y:S01]  /*25e0*/  UIADD3.X UR39, UPT, UPT, URZ, UR45, URZ, UP0, !UPT ;  /* 0x0000002dff277290 */ /* 0x000fe200087fe4ff */
[----:B------:R-:W-:Y:S01]  /*25f0*/  UMOV UR18, URZ ;  /* 0x000000ff00127c82 */ /* 0x000fe20008000000 */
[----:B------:R-:W-:Y:S01]  /*2600*/  UMOV UR21, UR36 ;  /* 0x0000002400157c82 */ /* 0x000fe20008000000 */
[----:B------:R-:W-:Y:S01]  /*2610*/  UMOV UR17, UR33 ;  /* 0x0000002100117c82 */ /* 0x000fe20008000000 */
[----:B------:R-:W-:Y:S01]  /*2620*/  UMOV UR13, UR36 ;  /* 0x00000024000d7c82 */ /* 0x000fe20008000000 */
[----:B------:R1:W-:Y:S01]  /*2630*/  UTMALDG.4D.MULTICAST.2CTA [UR16], [UR30], UR4, desc[UR42] ;  /* 0x00002a101e0073b4 */ /* 0x0003e20008219804 */
[----:B----4-:R-:W-:-:S02]  /*2640*/  UPRMT UR22, URZ, 0x5410, UR41 ;  /* 0x00005410ff167896 */ /* 0x010fc40008000029 */
[----:B--2---:R-:W-:Y:S01]  /*2650*/  UIADD3 UR8, UPT, UPT, UR6, 0x32400, UR10 ;  /* 0x0003240006087890 */ /* 0x004fe2000fffe00a */
[----:B------:R-:W-:Y:S02]  /*2660*/  UMOV UR9, UR33 ;  /* 0x0000002100097c82 */ /* 0x000fe40008000000 */
[----:B------:R-:W-:-:S06]  /*2670*/  UMOV UR10, UR18 ;  /* 0x00000012000a7c82 */ /* 0x000fcc0008000000 */
[----:B------:R1:W-:Y:S02]  /*2680*/  UTMALDG.4D.MULTICAST.2CTA [UR8], [UR38], UR22, desc[UR42] ;  /* 0x00002a08260073b4 */ /* 0x0003e40008219816 */
[----:B-1----:R-:W-:Y:S01]  /*2690*/  NOP ;  /* 0x0000000000007918 */ /* 0x002fe20000000000 */
.L_x_41:
[----:B------:R-:W-:Y:S05]  /*26a0*/  BSYNC.RECONVERGENT B0 ;  /* 0x0000000000007941 */ /* 0x000fea0003800200 */
.L_x_40:
[----:B------:R-:W-:Y:S01]  /*26b0*/  UIADD3 UR14, UPT, UPT, UR14, 0x1, URZ ;  /* 0x000000010e0e7890 */ /* 0x000fe2000fffe0ff */
[----:B------:R-:W-:-:S03]  /*26c0*/  UMOV UR5, UR15 ;  /* 0x0000000f00057c82 */ /* 0x000fc60008000000 */
[----:B------:R-:W-:-:S09]  /*26d0*/  UISETP.NE.AND UP0, UPT, UR14, UR29, UPT ;  /* 0x0000001d0e00728c */ /* 0x000fd2000bf05270 */
[----:B------:R-:W-:Y:S05]  /*26e0*/  BRA.U UP0, `(.L_x_42) ;  /* 0xfffffff900e47547 */ /* 0x000fea000b83ffff */
.L_x_34:
[C---:B------:R-:W-:Y:S01]  /*26f0*/  LEA R3, R11.reuse, UR6, 0x3 ;  /* 0x000000060b037c11 */ /* 0x040fe2000f8e18ff */
[----:B------:R-:W-:Y:S01]  /*2700*/  NOP ;  /* 0x0000000000007918 */ /* 0x000fe20000000000 */
[----:B-1----:R-:W-:Y:S02]  /*2710*/  SHF.L.U32 R0, R10, 0x1f, RZ ;  /* 0x0000001f0a007819 */ /* 0x002fe400000006ff */
[----:B------:R-:W-:Y:S02]  /*2720*/  LEA R5, R11, UR6, 0x4 ;  /* 0x000000060b057c11 */ /* 0x000fe4000f8e20ff */
[----:B------:R-:W1:Y:S02]  /*2730*/  SYNCS.PHASECHK.TRANS64.TRYWAIT P0, [R3+URZ+0xc0], R0 ;  /* 0x0000c000030075a7 */ /* 0x000e6400080011ff */
[----:B-1----:R-:W-:Y:S05]  /*2740*/  @!P0 BRA `(.L_x_43) ;  /* 0x0000006c002c8947 */ /* 0x002fea0003800000 */
.L_x_144:
[----:B------:R-:W4:Y:S01]  /*2750*/  LDS.128 R4, [R5+0x130] ;  /* 0x0001300005047984 */ /* 0x000f220000000c00 */
[----:B------:R-:W-:Y:S01]  /*2760*/  UISETP.GE.AND UP0, UPT, UR40, 0x1, UPT ;  /* 0x000000012800788c */ /* 0x000fe2000bf06270 */
[----:B------:R-:W-:Y:S01]  /*2770*/  @!PT LDS RZ, [RZ] ;  /* 0x00000000fffff984 */ /* 0x000fe20000000800 */
[----:B------:R-:W-:Y:S01]  /*2780*/  @!PT LDS RZ, [RZ] ;  /* 0x00000000fffff984 */ /* 0x000fe20000000800 */
[----:B------:R-:W-:Y:S01]  /*2790*/  @!PT LDS RZ, [RZ] ;  /* 0x00000000fffff984 */ /* 0x000fe20000000800 */
[----:B------:R-:W-:Y:S01]  /*27a0*/  @!PT LDS RZ, [RZ] ;  /* 0x00000000fffff984 */ /* 0x000fe20000000800 */
[----:B------:R1:W-:Y:S06]  /*27b0*/  MEMBAR.ALL.CTA ;  /* 0x0000000000007992 */ /* 0x0003ec0000008000 */
[----:B-1----:R-:W1:Y:S01]  /*27c0*/  FENCE.VIEW.ASYNC.S ;  /* 0x00000000000073c6 */ /* 0x002e620000000000 */
[----:B----4-:R-:W-:-:S13]  /*27d0*/  LOP3.LUT P0, RZ, R6, 0x1, RZ, 0xc0, !PT ;  /* 0x0000000106ff7812 */ /* 0x010fda000780c0ff */
[----:B-1----:R-:W-:Y:S01]  /*27e0*/  VOTEU.ANY UP1, P0 ;  /* 0x0000000000ff7886 */ /* 0x002fe20000020100 */
[----:B------:R-:W-:-:S13]  /*27f0*/  PLOP3.LUT P0, PT, PT, PT, UP1, 0x80, 0x8 ;  /* 0x000000000008781c */ /* 0x000fda0003f0f018 */
[----:B------:R-:W-:Y:S02]  /*2800*/  @P0 LOP3.LUT R0, R5, 0xffff, RZ, 0xc0, !PT ;  /* 0x0000ffff05000812 */ /* 0x000fe400078ec0ff */
[----:B--2---:R-:W-:Y:S02]  /*2810*/  @P0 MOV R2, R4 ;  /* 0x0000000400020202 */ /* 0x004fe40000000f00 */
[----:B------:R-:W-:Y:S01]  /*2820*/  @P0 R2UR UR5, R0 ;  /* 0x00000000000502ca */ /* 0x000fe200000e0000 */
[----:B------:R-:W-:Y:S01]  /*2830*/  VIADD R0, R3, 0xd0 ;  /* 0x000000d003007836 */ /* 0x000fe20000000000 */
[----:B------:R-:W-:Y:S02]  /*2840*/  @P0 SHF.R.U32.HI R4, RZ, 0x10, R5 ;  /* 0x00000010ff040819 */ /* 0x000fe40000011605 */
[----:B------:R-:W-:Y:S02]  /*2850*/  @P0 R2UR UR7, R2 ;  /* 0x00000000020702ca */ /* 0x000fe400000e0000 */
[----:B------:R-:W-:-:S02]  /*2860*/  PRMT R0, RZ, 0x654, R0 ;  /* 0x00000654ff007816 */ /* 0x000fc40000000000 */
[----:B------:R-:W-:Y:S02]  /*2870*/  @P0 R2UR UR4, R4 ;  /* 0x00000000040402ca */ /* 0x000fe400000e0000 */
[----:B------:R1:W-:Y:S03]  /*2880*/  SYNCS.ARRIVE.TRANS64.RED.A1T0 RZ, [R0+URZ], RZ ;  /* 0x000000ff00ff79a7 */ /* 0x0003e600081004ff */
[----:B------:R-:W-:-:S04]  /*2890*/  @UP1 UMOV UR55, UR5 ;  /* 0x0000000500371c82 */ /* 0x000fc80008000000 */
[----:B------:R-:W-:-:S04]  /*28a0*/  @UP1 UMOV UR56, UR7 ;  /* 0x0000000700381c82 */ /* 0x000fc80008000000 */
[----:B------:R-:W-:Y:S01]  /*28b0*/  @UP1 UMOV UR36, UR4 ;  /* 0x0000000400241c82 */ /* 0x000fe20008000000 */
[----:B------:R-:W-:Y:S05]  /*28c0*/  BRA.U !UP0, `(.L_x_44) ;  /* 0x0000000108d47547 */ /* 0x000fea000b800000 */
[----:B------:R-:W2:Y:S01]  /*28d0*/  LDCU.128 UR16, c[0x0][0xf10] ;  /* 0x0001e200ff1077ac */ /* 0x000ea20008000c00 */
[----:B------:R-:W4:Y:S01]  /*28e0*/  LDCU UR22, c[0x0][0xf20] ;  /* 0x0001e400ff1677ac */ /* 0x000f220008000800 */
[----:B------:R-:W3:Y:S01]  /*28f0*/  LDCU UR14, c[0x0][0xf0c] ;  /* 0x0001e180ff0e77ac */ /* 0x000ee20008000800 */
[----:B------:R-:W1:Y:S01]  /*2900*/  LDCU.64 UR8, c[0x0][0xf28] ;  /* 0x0001e500ff0877ac */ /* 0x000e620008000a00 */
[----:B------:R-:W-:Y:S02]  /*2910*/  UISETP.NE.AND UP3, UPT, UR40, 0x1, UPT ;  /* 0x000000012800788c */ /* 0x000fe4000bf65270 */
[----:B--2---:R-:W-:Y:S02]  /*2920*/  UIMAD.WIDE.U32 UR10, UR58, UR19, URZ ;  /* 0x000000133a0a72a5 */ /* 0x004fe4000f8e00ff */
[----:B------:R-:W-:Y:S02]  /*2930*/  UIMAD.WIDE.U32 UR4, UR59, UR16, URZ ;  /* 0x000000103b0472a5 */ /* 0x000fe4000f8e00ff */
[----:B------:R-:W-:-:S02]  /*2940*/  UISETP.NE.AND UP0, UPT, UR18, 0x1, UPT ;  /* 0x000000011200788c */ /* 0x000fc4000bf05270 */
[----:B------:R-:W-:Y:S01]  /*2950*/  UIMAD.WIDE.U32 UR20, UR55, UR19, URZ ;  /* 0x00000013371472a5 */ /* 0x000fe2000f8e00ff */
[----:B------:R-:W-:Y:S02]  /*2960*/  UMOV UR10, UR11 ;  /* 0x0000000b000a7c82 */ /* 0x000fe40008000000 */
[----:B------:R-:W-:Y:S01]  /*2970*/  UMOV UR4, UR5 ;  /* 0x0000000500047c82 */ /* 0x000fe20008000000 */
[----:B----4-:R-:W-:Y:S02]  /*2980*/  USHF.R.U32.HI UR10, URZ, UR22, UR10 ;  /* 0x00000016ff0a7299 */ /* 0x010fe4000801160a */
[----:B---3--:R-:W-:Y:S02]  /*2990*/  UISETP.NE.AND UP2, UPT, UR14, 0x1, UPT ;  /* 0x000000010e00788c */ /* 0x008fe4000bf45270 */
[----:B------:R-:W-:Y:S02]  /*29a0*/  USHF.R.U32.HI UR4, URZ, UR17, UR4 ;  /* 0x00000011ff047299 */ /* 0x000fe40008011604 */
[----:B------:R-:W-:-:S02]  /*29b0*/  USEL UR5, UR58, UR10, !UP0 ;  /* 0x0000000a3a057287 */ /* 0x000fc4000c000000 */
[----:B------:R-:W-:Y:S02]  /*29c0*/  USEL UR7, UR59, UR4, !UP2 ;  /* 0x000000043b077287 */ /* 0x000fe4000d000000 */
[----:B-1----:R-:W-:Y:S01]  /*29d0*/  UIMAD.WIDE.U32 UR10, UR5, UR8, URZ ;  /* 0x00000008050a72a5 */ /* 0x002fe2000f8e00ff */
[----:B------:R-:W-:Y:S01]  /*29e0*/  UMOV UR4, UR21 ;  /* 0x0000001500047c82 */ /* 0x000fe20008000000 */
[----:B------:R-:W-:Y:S02]  /*29f0*/  UIMAD.WIDE.U32 UR12, UR56, UR16, URZ ;  /* 0x00000010380c72a5 */ /* 0x000fe4000f8e00ff */
[----:B------:R-:W-:-:S03]  /*2a00*/  UIMAD.WIDE.U32 UR20, UR7, UR8, URZ ;  /* 0x00000008071472a5 */ /* 0x000fc6000f8e00ff */
[----:B------:R-:W-:Y:S01]  /*2a10*/  UMOV UR10, UR11 ;  /* 0x0000000b000a7c82 */ /* 0x000fe20008000000 */
[----:B------:R-:W-:Y:S02]  /*2a20*/  USHF.R.U32.HI UR4, URZ, UR22, UR4 ;  /* 0x00000016ff047299 */ /* 0x000fe40008011604 */
[----:B------:R-:W-:Y:S01]  /*2a30*/  @UP3 USHF.R.U32.HI UR5, URZ, UR9, UR10 ;  /* 0x00000009ff053299 */ /* 0x000fe2000801160a */
[----:B------:R-:W-:Y:S01]  /*2a40*/  UMOV UR12, UR13 ;  /* 0x0000000d000c7c82 */ /* 0x000fe20008000000 */
[----:B------:R-:W-:Y:S01]  /*2a50*/  UMOV UR20, UR21 ;  /* 0x0000001500147c82 */ /* 0x000fe20008000000 */
[----:B------:R-:W-:Y:S02]  /*2a60*/  USHF.R.U32.HI UR17, URZ, UR17, UR12 ;  /* 0x00000011ff117299 */ /* 0x000fe4000801160c */
[----:B------:R-:W-:Y:S02]  /*2a70*/  USEL UR4, UR55, UR4, !UP0 ;  /* 0x0000000437047287 */ /* 0x000fe4000c000000 */
[----:B------:R-:W-:-:S02]  /*2a80*/  @UP3 USHF.R.U32.HI UR7, URZ, UR9, UR20 ;  /* 0x00000009ff073299 */ /* 0x000fc40008011614 */
[----:B------:R-:W-:Y:S02]  /*2a90*/  UIMAD UR10, UR40, UR5, URZ ;  /* 0x00000005280a72a4 */ /* 0x000fe4000f8e02ff */
[----:B------:R-:W-:Y:S02]  /*2aa0*/  USEL UR5, UR56, UR17, !UP2 ;  /* 0x0000001138057287 */ /* 0x000fe4000d000000 */
[----:B------:R-:W-:Y:S02]  /*2ab0*/  UIMAD UR12, UR40, UR7, URZ ;  /* 0x00000007280c72a4 */ /* 0x000fe4000f8e02ff */
[----:B------:R-:W-:Y:S02]  /*2ac0*/  UISETP.GE.AND UP0, UPT, UR4, UR10, UPT ;  /* 0x0000000a0400728c */ /* 0x000fe4000bf06270 */
[----:B------:R-:W-:Y:S02]  /*2ad0*/  UIMAD.WIDE.U32 UR10, UR4, UR8, URZ ;  /* 0x00000008040a72a5 */ /* 0x000fe4000f8e00ff */
[----:B------:R-:W-:-:S02]  /*2ae0*/  UISETP.GE.OR UP0, UPT, UR5, UR12, UP0 ;  /* 0x0000000c0500728c */ /* 0x000fc40008706670 */
        /* <DEDUP_REMOVED lines=19> */
.L_x_44:
[----:B------:R-:W2:Y:S02]  /*2c20*/  LDCU UR4, c[0x0][0xf30] ;  /* 0x0001e600ff0477ac */ /* 0x000ea40008000800 */
[----:B--2---:R-:W-:-:S09]  /*2c30*/  UISETP.NE.AND UP0, UPT, UR4, 0x1, UPT ;  /* 0x000000010400788c */ /* 0x004fd2000bf05270 */
[----:B------:R-:W-:Y:S05]  /*2c40*/  BRA.U UP0, `(.L_x_45) ;  /* 0x0000000100447547 */ /* 0x000fea000b800000 */
[----:B------:R-:W2:Y:S01]  /*2c50*/  LDCU.128 UR16, c[0x0][0xf10] ;  /* 0x0001e200ff1077ac */ /* 0x000ea20008000c00 */
[----:B------:R-:W4:Y:S01]  /*2c60*/  LDCU UR10, c[0x0][0xf0c] ;  /* 0x0001e180ff0a77ac */ /* 0x000f220008000800 */
[----:B------:R-:W1:Y:S01]  /*2c70*/  LDCU UR7, c[0x0][0xf20] ;  /* 0x0001e400ff0777ac */ /* 0x000e620008000800 */
[----:B--2---:R-:W-:Y:S02]  /*2c80*/  UIMAD.WIDE.U32 UR8, UR56, UR16, URZ ;  /* 0x00000010380872a5 */ /* 0x004fe4000f8e00ff */
[----:B------:R-:W-:Y:S02]  /*2c90*/  UIMAD.WIDE.U32 UR4, UR55, UR19, URZ ;  /* 0x00000013370472a5 */ /* 0x000fe4000f8e00ff */
[----:B----4-:R-:W-:Y:S02]  /*2ca0*/  UISETP.NE.AND UP2, UPT, UR10, 0x1, UPT ;  /* 0x000000010a00788c */ /* 0x010fe4000bf45270 */
[----:B------:R-:W-:Y:S01]  /*2cb0*/  UISETP.NE.AND UP0, UPT, UR18, 0x1, UPT ;  /* 0x000000011200788c */ /* 0x000fe2000bf05270 */
[----:B------:R-:W-:-:S02]  /*2cc0*/  UMOV UR8, UR9 ;  /* 0x0000000900087c82 */ /* 0x000fc40008000000 */
[----:B------:R-:W-:Y:S01]  /*2cd0*/  UMOV UR4, UR5 ;  /* 0x0000000500047c82 */ /* 0x000fe20008000000 */
[----:B------:R-:W-:Y:S02]  /*2ce0*/  USHF.R.U32.HI UR17, URZ, UR17, UR8 ;  /* 0x00000011ff117299 */ /* 0x000fe40008011608 */
[----:B-1----:R-:W-:Y:S02]  /*2cf0*/  USHF.R.U32.HI UR4, URZ, UR7, UR4 ;  /* 0x00000007ff047299 */ /* 0x002fe40008011604 */
[----:B------:R-:W-:Y:S02]  /*2d00*/  USEL UR5, UR56, UR17, !UP2 ;  /* 0x0000001138057287 */ /* 0x000fe4000d000000 */
[----:B------:R-:W-:-:S04]  /*2d10*/  USEL UR4, UR55, UR4, !UP0 ;  /* 0x0000000437047287 */ /* 0x000fc8000c000000 */
[----:B------:R-:W-:Y:S02]  /*2d20*/  UIADD3 UR7, UPT, UPT, UR5, -UR4, URZ ;  /* 0x8000000405077290 */ /* 0x000fe4000fffe0ff */
[----:B------:R-:W-:Y:S02]  /*2d30*/  UIADD3 UR4, UPT, UPT, -UR5, UR4, URZ ;  /* 0x0000000405047290 */ /* 0x000fe4000fffe1ff */
[----:B------:R-:W-:Y:S02]  /*2d40*/  UIMAD UR55, UR7, UR18, UR55 ;  /* 0x00000012073772a4 */ /* 0x000fe4000f8e0237 */
[----:B------:R-:W-:-:S12]  /*2d50*/  UIMAD UR56, UR4, UR10, UR56 ;  /* 0x0000000a043872a4 */ /* 0x000fd8000f8e0238 */
.L_x_45:
[----:B------:R-:W-:Y:S01]  /*2d60*/  VIADD R11, R11, 0x1 ;  /* 0x000000010b0b7836 */ /* 0x000fe20000000000 */
[----:B------:R-:W-:Y:S02]  /*2d70*/  R2UR UR5, R87 ;  /* 0x00000000570572ca */ /* 0x000fe400000e0000 */
[----:B------:R-:W-:Y:S02]  /*2d80*/  R2UR UR4, R86 ;  /* 0x00000000560472ca */ /* 0x000fe400000e0000 */
[C---:B------:R-:W-:Y:S02]  /*2d90*/  ISETP.NE.AND P0, PT, R11.reuse, 0x2, PT ;  /* 0x000000020b00780c */ /* 0x040fe40003f05270 */
[----:B------:R-:W-:Y:S02]  /*2da0*/  PLOP3.LUT P2, PT, PT, PT, PT, 0x80, 0x8 ;  /* 0x000000000008781c */ /* 0x000fe40003f4f070 */
[----:B------:R-:W-:Y:S02]  /*2db0*/  SEL R3, RZ, 0x1, P0 ;  /* 0x00000001ff037807 */ /* 0x000fe40000000000 */
[----:B------:R-:W-:-:S02]  /*2dc0*/  SEL R11, R11, RZ, P0 ;  /* 0x000000ff0b0b7207 */ /* 0x000fc40000000000 */
[----:B------:R-:W-:Y:S01]  /*2dd0*/  LOP3.LUT R10, R10, R3, RZ, 0x3c, !PT ;  /* 0x000000030a0a7212 */ /* 0x000fe200078e3cff */
[----:B------:R-:W-:Y:S02]  /*2de0*/  UIADD3 UR26, UPT, UPT, UR56, UR5, URZ ;  /* 0x00000005381a7290 */ /* 0x000fe4000fffe0ff */
[----:B------:R-:W-:Y:S01]  /*2df0*/  UIADD3 UR25, UPT, UPT, UR55, UR4, URZ ;  /* 0x0000000437197290 */ /* 0x000fe2000fffe0ff */
[----:B------:R-:W-:Y:S11]  /*2e00*/  BRA.U UP1, `(.L_x_46) ;  /* 0xffffffed01447547 */ /* 0x000ff6000b83ffff */
[----:B------:R-:W-:Y:S01]  /*2e10*/  UIADD3 UR7, UPT, UPT, UR6, 0x40, URZ ;  /* 0x0000004006077890 */ /* 0x000fe2000fffe0ff */
[----:B------:R-:W-:-:S03]  /*2e20*/  SHF.L.U32 R3, R12, 0x1f, RZ ;  /* 0x0000001f0c037819 */ /* 0x000fc600000006ff */
[----:B------:R-:W-:-:S09]  /*2e30*/  ULEA UR4, UR15, UR7, 0x3 ;  /* 0x000000070f047291 */ /* 0x000fd2000f8e18ff */
[----:B------:R-:W2:Y:S02]  /*2e40*/  SYNCS.PHASECHK.TRANS64.TRYWAIT P0, [UR4], R3 ;  /* 0x00000003ff0075a7 */ /* 0x000ea40008001104 */
[----:B--2---:R-:W-:Y:S05]  /*2e50*/  @!P0 BRA `(.L_x_47) ;  /* 0x00000064007c8947 */ /* 0x004fea0003800000 */
.L_x_146:
[----:B------:R-:W-:-:S04]  /*2e60*/  UIADD3 UR4, UPT, UPT, UR15, 0x1, URZ ;  /* 0x000000010f047890 */ /* 0x000fc8000fffe0ff */
[----:B------:R-:W-:-:S04]  /*2e70*/  UISETP.NE.AND UP0, UPT, UR4, 0x8, UPT ;  /* 0x000000080400788c */ /* 0x000fc8000bf05270 */
[----:B------:R-:W-:Y:S02]  /*2e80*/  USEL UR6, URZ, 0x1, UP0 ;  /* 0x00000001ff067887 */ /* 0x000fe40008000000 */
[----:B------:R-:W-:-:S04]  /*2e90*/  USEL UR4, UR4, URZ, UP0 ;  /* 0x000000ff04047287 */ /* 0x000fc80008000000 */
[----:B------:R-:W-:Y:S01]  /*2ea0*/  ULEA UR5, UR4, UR7, 0x3 ;  /* 0x0000000704057291 */ /* 0x000fe2000f8e18ff */
[----:B------:R-:W-:-:S04]  /*2eb0*/  LOP3.LUT R2, R12, UR6, RZ, 0x3c, !PT ;  /* 0x000000060c027c12 */ /* 0x000fc8000f8e3cff */
[----:B-1----:R-:W-:-:S04]  /*2ec0*/  SHF.L.U32 R3, R2, 0x1f, RZ ;  /* 0x0000001f02037819 */ /* 0x002fc800000006ff */
[----:B------:R-:W1:Y:S02]  /*2ed0*/  SYNCS.PHASECHK.TRANS64.TRYWAIT P0, [UR5], R3 ;  /* 0x00000003ff0075a7 */ /* 0x000e640008001105 */
[----:B-1----:R-:W-:Y:S05]  /*2ee0*/  @!P0 BRA `(.L_x_48) ;  /* 0x0000006400708947 */ /* 0x002fea0003800000 */
.L_x_148:
        /* <DEDUP_REMOVED lines=9> */
.L_x_150:
        /* <DEDUP_REMOVED lines=9> */
.L_x_152:
        /* <DEDUP_REMOVED lines=9> */
.L_x_154:
        /* <DEDUP_REMOVED lines=9> */
.L_x_156:
        /* <DEDUP_REMOVED lines=9> */
.L_x_158:
[----:B------:R-:W-:-:S04]  /*31c0*/  UIADD3 UR4, UPT, UPT, UR4, 0x1, URZ ;  /* 0x0000000104047890 */ /* 0x000fc8000fffe0ff */
[----:B------:R-:W-:-:S04]  /*31d0*/  UISETP.NE.AND UP0, UPT, UR4, 0x8, UPT ;  /* 0x000000080400788c */ /* 0x000fc8000bf05270 */
[----:B------:R-:W-:Y:S02]  /*31e0*/  USEL UR5, URZ, 0x1, UP0 ;  /* 0x00000001ff057887 */ /* 0x000fe40008000000 */
[----:B------:R-:W-:-:S04]  /*31f0*/  USEL UR4, UR4, URZ, UP0 ;  /* 0x000000ff04047287 */ /* 0x000fc80008000000 */
[----:B------:R-:W-:Y:S01]  /*3200*/  ULEA UR4, UR4, UR7, 0x3 ;  /* 0x0000000704047291 */ /* 0x000fe2000f8e18ff */
[----:B-1----:R-:W-:-:S04]  /*3210*/  LOP3.LUT R3, R2, UR5, RZ, 0x3c, !PT ;  /* 0x0000000502037c12 */ /* 0x002fc8000f8e3cff */
[----:B------:R-:W-:Y:S01]  /*3220*/  SHF.L.U32 R3, R3, 0x1f, RZ ;  /* 0x0000001f03037819 */ /* 0x000fe200000006ff */
[----:B------:R-:W-:-:S07]  /*3230*/  IMAD.U32 R0, RZ, RZ, UR4 ;  /* 0x00000004ff007e24 */ /* 0x000fce000f8e00ff */
.L_x_54:
[----:B-1----:R1:W2:Y:S02]  /*3240*/  SYNCS.PHASECHK.TRANS64.TRYWAIT P0, [R0+URZ], R3 ;  /* 0x00000003000075a7 */ /* 0x0022a400080011ff */
[----:B--2---:R-:W-:Y:S05]  /*3250*/  @!P0 NANOSLEEP.SYNCS 0x989680 ;  /* 0x009896800000895d */ /* 0x004fea0003900000 */
[----:B------:R-:W2:Y:S02]  /*3260*/  @!P0 SYNCS.PHASECHK.TRANS64 P0, [R0+URZ], R3 ;  /* 0x00000003000085a7 */ /* 0x000ea400080010ff */
[----:B--2---:R-:W-:Y:S05]  /*3270*/  @P0 EXIT ;  /* 0x000000000000094d */ /* 0x004fea0003800000 */
[----:B------:R-:W-:Y:S05]  /*3280*/  BRA `(.L_x_54) ;  /* 0xfffffffc00ec7947 */ /* 0x000fea000383ffff */
.L_x_22:
[----:B------:R-:W-:-:S04]  /*3290*/  UISETP.NE.AND UP0, UPT, UR57, URZ, UPT ;  /* 0x000000ff3900728c */ /* 0x000fc8000bf05270 */
[----:B------:R-:W-:-:S09]  /*32a0*/  UISETP.NE.OR UP0, UPT, UR22, 0x1, UP0 ;  /* 0x000000011600788c */ /* 0x000fd20008705670 */
[----:B------:R-:W-:Y:S05]  /*32b0*/  BRA.U UP0, `(.L_x_55) ;  /* 0x00000005004c7547 */ /* 0x000fea000b800000 */
[----:B------:R-:W-:Y:S01]  /*32c0*/  HFMA2 R3, -RZ, RZ, 0, 0 ;  /* 0x00000000ff037431 */ /* 0x000fe200000001ff */
[----:B------:R-:W-:Y:S01]  /*32d0*/  ISETP.GE.U32.AND P2, PT, R5, 0x4, PT ;  /* 0x000000040500780c */ /* 0x000fe20003f46070 */
[----:B------:R-:W-:Y:S01]  /*32e0*/  IMAD.MOV.U32 R12, RZ, RZ, 0x1 ;  /* 0x00000001ff0c7424 */ /* 0x000fe200078e00ff */
[----:B------:R-:W-:Y:S01]  /*32f0*/  CS2R R6, SRZ ;  /* 0x0000000000067805 */ /* 0x000fe2000001ff00 */
[----:B------:R-:W-:Y:S01]  /*3300*/  IMAD.MOV.U32 R4, RZ, RZ, RZ ;  /* 0x000000ffff047224 */ /* 0x000fe200078e00ff */
[----:B------:R-:W-:Y:S01]  /*3310*/  UMOV UR6, 0x400 ;  /* 0x0000040000067882 */ /* 0x000fe20000000000 */
[----:B------:R-:W-:Y:S01]  /*3320*/  UMOV UR5, URZ ;  /* 0x000000ff00057c82 */ /* 0x000fe20008000000 */
[----:B------:R-:W-:-:S12]  /*3330*/  ULEA UR6, UR57, UR6, 0x18 ;  /* 0x0000000639067291 */ /* 0x000fd8000f8ec0ff */
.L_x_59:
[----:B------:R-:W-:Y:S02]  /*3340*/  LEA R0, R3, UR6, 0x3 ;  /* 0x0000000603007c11 */ /* 0x000fe4000f8e18ff */
[----:B------:R-:W-:-:S03]  /*3350*/  SHF.L.U32 R9, R4, 0x1f, RZ ;  /* 0x0000001f04097819 */ /* 0x000fc600000006ff */
[----:B------:R-:W-:Y:S01]  /*3360*/  VIADD R8, R0, 0x110 ;  /* 0x0000011000087836 */ /* 0x000fe20000000000 */
[----:B------:R-:W1:Y:S02]  /*3370*/  SYNCS.PHASECHK.TRANS64.TRYWAIT P0, [R0+URZ+0x100], R9 ;  /* 0x00010009000075a7 */ /* 0x000e6400080011ff */
[----:B-1----:R-:W-:Y:S05]  /*3380*/  @!P0 BRA `(.L_x_56) ;  /* 0x0000006000d88947 */ /* 0x002fea0003800000 */
.L_x_159:
[----:B------:R-:W-:Y:S01]  /*3390*/  ULEA UR4, UR5, UR6, 0x3 ;  /* 0x0000000605047291 */ /* 0x000fe2000f8e18ff */
[----:B------:R-:W-:Y:S01]  /*33a0*/  PRMT R8, RZ, 0x654, R8 ;  /* 0x00000654ff087816 */ /* 0x000fe20000000008 */
[----:B-1----:R-:W-:Y:S01]  /*33b0*/  @!P2 IMAD.MOV.U32 R9, RZ, RZ, 0x10 ;  /* 0x00000010ff09a424 */ /* 0x002fe200078e00ff */
[----:B------:R-:W-:Y:S01]  /*33c0*/  SHF.L.U32 R11, R12, 0x1f, RZ ;  /* 0x0000001f0c0b7819 */ /* 0x000fe200000006ff */
[----:B------:R-:W-:Y:S01]  /*33d0*/  UIADD3 UR7, UPT, UPT, UR4, 0xc0, URZ ;  /* 0x000000c004077890 */ /* 0x000fe2000fffe0ff */
[----:B------:R1:W-:Y:S05]  /*33e0*/  SYNCS.ARRIVE.TRANS64.RED.A1T0 RZ, [R8+URZ], RZ ;  /* 0x000000ff08ff79a7 */ /* 0x0003ea00081004ff */
[----:B------:R-:W-:Y:S01]  /*33f0*/  IMAD.U32 R0, RZ, RZ, UR7 ;  /* 0x00000007ff007e24 */ /* 0x000fe2000f8e00ff */
[----:B------:R-:W2:Y:S04]  /*3400*/  SYNCS.PHASECHK.TRANS64.TRYWAIT P0, [UR4+0xd0], R11 ;  /* 0x0000d00bff0075a7 */ /* 0x000ea80008001104 */
[----:B------:R-:W-:Y:S01]  /*3410*/  PRMT R13, R5, 0x654, R0 ;  /* 0x00000654050d7816 */ /* 0x000fe20000000000 */
[----:B-12---:R-:W-:Y:S06]  /*3420*/  @!P0 BRA `(.L_x_57) ;  /* 0x0000006000c48947 */ /* 0x006fec0003800000 */
.L_x_161:
[----:B------:R-:W-:Y:S01]  /*3430*/  ULEA UR8, UR5, UR6, 0x4 ;  /* 0x0000000605087291 */ /* 0x000fe2000f8e20ff */
[----:B------:R-:W-:Y:S01]  /*3440*/  SEL R2, R13, R2, !P2 ;  /* 0x000000020d027207 */ /* 0x000fe20005000000 */
[----:B------:R-:W-:Y:S01]  /*3450*/  UIADD3 UR9, UPT, UPT, UR4, 0xc0, URZ ;  /* 0x000000c004097890 */ /* 0x000fe2000fffe0ff */
[----:B-1----:R-:W-:Y:S01]  /*3460*/  LEA R0, R7, UR6, 0x3 ;  /* 0x0000000607007c11 */ /* 0x002fe2000f8e18ff */
[----:B------:R-:W-:Y:S01]  /*3470*/  UIADD3 UR8, UPT, UPT, UR8, 0x130, URZ ;  /* 0x0000013008087890 */ /* 0x000fe2000fffe0ff */
[----:B------:R1:W-:Y:S01]  /*3480*/  @!P2 SYNCS.ARRIVE.TRANS64.RED RZ, [R2+URZ], R9 ;  /* 0x0000000902ffa9a7 */ /* 0x0003e200080004ff */
[----:B------:R-:W-:Y:S01]  /*3490*/  UIADD3 UR4, UPT, UPT, UR5, 0x1, URZ ;  /* 0x0000000105047890 */ /* 0x000fe2000fffe0ff */
[----:B------:R-:W-:-:S03]  /*34a0*/  VIADD R3, R3, 0x1 ;  /* 0x0000000103037836 */ /* 0x000fc60000000000 */
[----:B------:R-:W-:Y:S02]  /*34b0*/  UISETP.NE.AND UP0, UPT, UR4, 0x2, UPT ;  /* 0x000000020400788c */ /* 0x000fe4000bf05270 */
[----:B------:R-:W-:Y:S01]  /*34c0*/  ISETP.NE.AND P0, PT, R3, 0x2, PT ;  /* 0x000000020300780c */ /* 0x000fe20003f05270 */
[----:B------:R-:W-:Y:S06]  /*34d0*/  UGETNEXTWORKID.BROADCAST [UR8], [UR9] ;  /* 0x00000000080073ca */ /* 0x000fec0008000100 */
[----:B------:R-:W-:Y:S02]  /*34e0*/  USEL UR7, URZ, 0x1, UP0 ;  /* 0x00000001ff077887 */ /* 0x000fe40008000000 */
[----:B------:R-:W-:-:S04]  /*34f0*/  USEL UR5, UR4, URZ, UP0 ;  /* 0x000000ff04057287 */ /* 0x000fc80008000000 */
[----:B------:R-:W-:Y:S02]  /*3500*/  LOP3.LUT R12, R12, UR7, RZ, 0x3c, !PT ;  /* 0x000000070c0c7c12 */ /* 0x000fe4000f8e3cff */
[----:B-1----:R-:W-:-:S04]  /*3510*/  SHF.L.U32 R9, R6, 0x1f, RZ ;  /* 0x0000001f06097819 */ /* 0x002fc800000006ff */
[----:B------:R-:W1:Y:S02]  /*3520*/  SYNCS.PHASECHK.TRANS64.TRYWAIT P1, [R0+URZ+0xc0], R9 ;  /* 0x0000c009000075a7 */ /* 0x000e6400080211ff */
[----:B-1----:R-:W-:Y:S05]  /*3530*/  @!P1 BRA `(.L_x_58) ;  /* 0x0000006000989947 */ /* 0x002fea0003800000 */
.L_x_162:
[C---:B------:R-:W-:Y:S01]  /*3540*/  LEA R8, R7.reuse, UR6, 0x4 ;  /* 0x0000000607087c11 */ /* 0x040fe2000f8e20ff */
[----:B------:R-:W-:Y:S01]  /*3550*/  VIADD R7, R7, 0x1 ;  /* 0x0000000107077836 */ /* 0x000fe20000000000 */
[----:B------:R-:W-:Y:S01]  /*3560*/  SEL R3, R3, RZ, P0 ;  /* 0x000000ff03037207 */ /* 0x000fe20000000000 */
[----:B-1----:R-:W-:-:S03]  /*3570*/  VIADD R0, R0, 0xd0 ;  /* 0x000000d000007836 */ /* 0x002fc60000000000 */
[----:B------:R-:W1:Y:S01]  /*3580*/  LDS.128 R8, [R8+0x130] ;  /* 0x0001300008087984 */ /* 0x000e620000000c00 */
[C---:B------:R-:W-:Y:S02]  /*3590*/  ISETP.NE.AND P1, PT, R7.reuse, 0x2, PT ;  /* 0x000000020700780c */ /* 0x040fe40003f25270 */
[----:B------:R-:W-:Y:S01]  /*35a0*/  PRMT R0, RZ, 0x654, R0 ;  /* 0x00000654ff007816 */ /* 0x000fe20000000000 */
[----:B------:R-:W-:Y:S01]  /*35b0*/  @!PT LDS RZ, [RZ] ;  /* 0x00000000fffff984 */ /* 0x000fe20000000800 */
[----:B------:R-:W-:Y:S01]  /*35c0*/  @!PT LDS RZ, [RZ] ;  /* 0x00000000fffff984 */ /* 0x000fe20000000800 */
[----:B------:R-:W-:Y:S01]  /*35d0*/  @!PT LDS RZ, [RZ] ;  /* 0x00000000fffff984 */ /* 0x000fe20000000800 */
[----:B------:R-:W-:Y:S01]  /*35e0*/  @!PT LDS RZ, [RZ] ;  /* 0x00000000fffff984 */ /* 0x000fe20000000800 */
[----:B------:R2:W-:Y:S06]  /*35f0*/  MEMBAR.ALL.CTA ;  /* 0x0000000000007992 */ /* 0x0005ec0000008000 */
[----:B--2---:R-:W2:Y:S01]  /*3600*/  FENCE.VIEW.ASYNC.S ;  /* 0x00000000000073c6 */ /* 0x004ea20000000000 */
[----:B------:R-:W-:Y:S01]  /*3610*/  SEL R7, R7, RZ, P1 ;  /* 0x000000ff07077207 */ /* 0x000fe20000800000 */
[----:B--2---:R2:W-:Y:S01]  /*3620*/  SYNCS.ARRIVE.TRANS64.RED.A1T0 RZ, [R0+URZ], RZ ;  /* 0x000000ff00ff79a7 */ /* 0x0045e200081004ff */
[----:B-1----:R-:W-:-:S02]  /*3630*/  LOP3.LUT P3, RZ, R10, 0x1, RZ, 0xc0, !PT ;  /* 0x000000010aff7812 */ /* 0x002fc4000786c0ff */
[----:B------:R-:W-:Y:S02]  /*3640*/  SEL R9, RZ, 0x1, P0 ;  /* 0x00000001ff097807 */ /* 0x000fe40000000000 */
[----:B------:R-:W-:Y:S02]  /*3650*/  SEL R11, RZ, 0x1, P1 ;  /* 0x00000001ff0b7807 */ /* 0x000fe40000800000 */
[----:B------:R-:W-:Y:S02]  /*3660*/  LOP3.LUT R4, R4, R9, RZ, 0x3c, !PT ;  /* 0x0000000904047212 */ /* 0x000fe400078e3cff */
[----:B------:R-:W-:-:S05]  /*3670*/  LOP3.LUT R6, R6, R11, RZ, 0x3c, !PT ;  /* 0x0000000b06067212 */ /* 0x000fca00078e3cff */
[----:B--2---:R-:W-:Y:S05]  /*3680*/  @P3 BRA `(.L_x_59) ;  /* 0xfffffffc002c3947 */ /* 0x004fea000383ffff */
[----:B------:R-:W-:Y:S01]  /*3690*/  ULEA UR4, UR5, UR6, 0x3 ;  /* 0x0000000605047291 */ /* 0x000fe2000f8e18ff */
[----:B------:R-:W-:-:S08]  /*36a0*/  SHF.L.U32 R3, R12, 0x1f, RZ ;  /* 0x0000001f0c037819 */ /* 0x000fd000000006ff */
[----:B------:R-:W1:Y:S02]  /*36b0*/  SYNCS.PHASECHK.TRANS64 P0, [UR4+0xd0], R3 ;  /* 0x0000d003ff0075a7 */ /* 0x000e640008001004 */
[----:B-1----:R-:W-:Y:S05]  /*36c0*/  @P0 BRA `(.L_x_60) ;  /* 0x0000000000080947 */ /* 0x002fea0003800000 */
[----:B------:R-:W1:Y:S02]  /*36d0*/  SYNCS.PHASECHK.TRANS64.TRYWAIT P0, [UR4+0xd0], R3 ;  /* 0x0000d003ff0075a7 */ /* 0x000e640008001104 */
[----:B-1----:R-:W-:Y:S05]  /*36e0*/  @!P0 BRA `(.L_x_61) ;  /* 0x0000006000408947 */ /* 0x002fea0003800000 */
.L_x_60:
[----:B------:R-:W-:-:S04]  /*36f0*/  UIADD3 UR7, UPT, UPT, UR5, 0x1, URZ ;  /* 0x0000000105077890 */ /* 0x000fc8000fffe0ff */
[----:B------:R-:W-:-:S04]  /*3700*/  UISETP.NE.AND UP0, UPT, UR7, 0x2, UPT ;  /* 0x000000020700788c */ /* 0x000fc8000bf05270 */
[----:B------:R-:W-:Y:S02]  /*3710*/  USEL UR8, URZ, 0x1, UP0 ;  /* 0x00000001ff087887 */ /* 0x000fe40008000000 */
[----:B------:R-:W-:-:S04]  /*3720*/  USEL UR7, UR7, URZ, UP0 ;  /* 0x000000ff07077287 */ /* 0x000fc80008000000 */
[----:B------:R-:W-:Y:S01]  /*3730*/  ULEA UR7, UR7, UR6, 0x3 ;  /* 0x0000000607077291 */ /* 0x000fe2000f8e18ff */
[----:B-1----:R-:W-:-:S04]  /*3740*/  LOP3.LUT R3, R12, UR8, RZ, 0x3c, !PT ;  /* 0x000000080c037c12 */ /* 0x002fc8000f8e3cff */
[----:B------:R-:W-:-:S04]  /*3750*/  SHF.L.U32 R0, R3, 0x1f, RZ ;  /* 0x0000001f03007819 */ /* 0x000fc800000006ff */
[----:B------:R-:W1:Y:S02]  /*3760*/  SYNCS.PHASECHK.TRANS64 P0, [UR7+0xd0], R0 ;  /* 0x0000d000ff0075a7 */ /* 0x000e640008001007 */
[----:B-1----:R-:W-:Y:S05]  /*3770*/  @P0 EXIT ;  /* 0x000000000000094d */ /* 0x002fea0003800000 */
[----:B------:R-:W-:Y:S02]  /*3780*/  SHF.L.U32 R3, R3, 0x1f, RZ ;  /* 0x0000001f03037819 */ /* 0x000fe400000006ff */
[----:B------:R-:W-:-:S07]  /*3790*/  MOV R0, UR7 ;  /* 0x0000000700007c02 */ /* 0x000fce0008000f00 */
.L_x_62:
[----:B-1----:R1:W2:Y:S02]  /*37a0*/  SYNCS.PHASECHK.TRANS64.TRYWAIT P0, [R0+URZ+0xd0], R3 ;  /* 0x0000d003000075a7 */ /* 0x0022a400080011ff */
[----:B--2---:R-:W-:Y:S05]  /*37b0*/  @!P0 NANOSLEEP.SYNCS 0x989680 ;  /* 0x009896800000895d */ /* 0x004fea0003900000 */
[----:B------:R-:W2:Y:S02]  /*37c0*/  @!P0 SYNCS.PHASECHK.TRANS64 P0, [R0+URZ+0xd0], R3 ;  /* 0x0000d003000085a7 */ /* 0x000ea400080010ff */
[----:B--2---:R-:W-:Y:S05]  /*37d0*/  @P0 EXIT ;  /* 0x000000000000094d */ /* 0x004fea0003800000 */
[----:B------:R-:W-:Y:S05]  /*37e0*/  BRA `(.L_x_62) ;  /* 0xfffffffc00ec7947 */ /* 0x000fea000383ffff */
.L_x_55:
[----:B------:R-:W-:Y:S05]  /*37f0*/  BRA.U UP4, `(.L_x_63) ;  /* 0x0000001d04287547 */ /* 0x000fea000b800000 */
[----:B------:R-:W-:Y:S01]  /*3800*/  UMOV UR5, 0x40 ;  /* 0x0000004000057882 */ /* 0x000fe20000000000 */
[----:B------:R-:W-:Y:S01]  /*3810*/  NOP ;  /* 0x0000000000007918 */ /* 0x000fe20000000000 */
[----:B------:R-:W-:Y:S01]  /*3820*/  ULEA UR5, UR57, UR5, 0x18 ;  /* 0x0000000539057291 */ /* 0x000fe2000f8ec0ff */
[----:B------:R-:W-:Y:S02]  /*3830*/  UMOV UR6, 0x400 ;  /* 0x0000040000067882 */ /* 0x000fe40000000000 */
[----:B------:R-:W-:-:S06]  /*3840*/  ULEA UR6, UR57, UR6, 0x18 ;  /* 0x0000000639067291 */ /* 0x000fcc000f8ec0ff */
[----:B------:R-:W1:Y:S02]  /*3850*/  LDS.U8 R5, [UR5+0x1c] ;  /* 0x00001c05ff057984 */ /* 0x000e640008000000 */
[----:B-1----:R-:W-:-:S13]  /*3860*/  ISETP.NE.AND P0, PT, R5, RZ, PT ;  /* 0x000000ff0500720c */ /* 0x002fda0003f05270 */
[----:B------:R-:W-:Y:S05]  /*3870*/  @P0 BRA `(.L_x_64) ;  /* 0x0000000400180947 */ /* 0x000fea0003800000 */
[----:B------:R-:W-:Y:S01]  /*3880*/  R2UR UR4, R4 ;  /* 0x00000000040472ca */ /* 0x000fe200000e0000 */
[----:B------:R-:W-:-:S12]  /*3890*/  UIADD3 UR7, UPT, UPT, UR5, 0x8, URZ ;  /* 0x0000000805077890 */ /* 0x000fd8000fffe0ff */
[----:B------:R-:W-:-:S09]  /*38a0*/  UISETP.NE.U32.AND UP1, UPT, UR4, 0x1, UPT ;  /* 0x000000010400788c */ /* 0x000fd2000bf25070 */
[----:B------:R-:W-:Y:S05]  /*38b0*/  BRA.U !UP1, `(.L_x_65) ;  /* 0x0000000109a47547 */ /* 0x000fea000b800000 */
[----:B------:R-:W-:Y:S01]  /*38c0*/  ELECT P0, URZ, PT ;  /* 0x0000000000ff782f */ /* 0x000fe20003800000 */
[----:B------:R-:W-:-:S12]  /*38d0*/  BSSY B0, `(.L_x_65) ;  /* 0x0000027000007945 */ /* 0x000fd80003800000 */
[----:B------:R-:W-:Y:S05]  /*38e0*/  @!P0 BRA `(.L_x_66) ;  /* 0x0000000000948947 */ /* 0x000fea0003800000 */
[----:B------:R-:W-:-:S05]  /*38f0*/  UMOV UR4, 0x10 ;  /* 0x0000001000047882 */ /* 0x000fca0000000000 */
[----:B------:R-:W-:Y:S04]  /*3900*/  DEPBAR.LE SB1, 0x36 ;  /* 0x00009d800000791a */ /* 0x000fe80000000000 */
[----:B------:R-:W1:Y:S02]  /*3910*/  UTCATOMSWS.2CTA.FIND_AND_SET.ALIGN UP0, UR4, UR4 ;  /* 0x00000004000475e3 */ /* 0x000e640008200800 */
[----:B-1----:R-:W-:Y:S01]  /*3920*/  MOV R12, UR4 ;  /* 0x00000004000c7c02 */ /* 0x002fe20008000f00 */
[----:B------:R-:W-:Y:S06]  /*3930*/  BRA.U UP0, `(.L_x_67) ;  /* 0x0000000100187547 */ /* 0x000fec000b800000 */
.L_x_68:
[----:B------:R-:W-:Y:S05]  /*3940*/  NANOSLEEP 0x64 ;  /* 0x000000640000795d */ /* 0x000fea0003800000 */
[----:B------:R-:W-:-:S05]  /*3950*/  UMOV UR4, 0x10 ;  /* 0x0000001000047882 */ /* 0x000fca0000000000 */
[----:B------:R-:W-:Y:S04]  /*3960*/  DEPBAR.LE SB1, 0x36 ;  /* 0x00009d800000791a */ /* 0x000fe80000000000 */
[----:B------:R-:W1:Y:S02]  /*3970*/  UTCATOMSWS.2CTA.FIND_AND_SET.ALIGN UP0, UR4, UR4 ;  /* 0x00000004000475e3 */ /* 0x000e640008200800 */
[----:B-1----:R-:W-:Y:S01]  /*3980*/  MOV R12, UR4 ;  /* 0x00000004000c7c02 */ /* 0x002fe20008000f00 */
[----:B------:R-:W-:Y:S05]  /*3990*/  BRA.U !UP0, `(.L_x_68) ;  /* 0xfffffffd08e87547 */ /* 0x000fea000b83ffff */
.L_x_67:
[----:B------:R-:W1:Y:S01]  /*39a0*/  LDS R8, [UR5+0x10] ;  /* 0x00001005ff087984 */ /* 0x000e620008000800 */
[----:B------:R-:W-:Y:S01]  /*39b0*/  R2UR UR4, R3 ;  /* 0x00000000030472ca */ /* 0x000fe200000e0000 */
[----:B------:R-:W-:-:S04]  /*39c0*/  IMAD.U32 R5, RZ, RZ, UR6 ;  /* 0x00000006ff057e24 */ /* 0x000fc8000f8e00ff */
[----:B------:R-:W-:-:S08]  /*39d0*/  VIADD R5, R5, 0x150 ;  /* 0x0000015005057836 */ /* 0x000fd00000000000 */
[----:B------:R-:W-:Y:S02]  /*39e0*/  MOV R6, UR4 ;  /* 0x0000000400067c02 */ /* 0x000fe40008000f00 */
[----:B-1----:R-:W-:-:S04]  /*39f0*/  SHF.L.U32 R8, R8, 0x1f, RZ ;  /* 0x0000001f08087819 */ /* 0x002fc800000006ff */
[----:B------:R-:W1:Y:S02]  /*3a00*/  SYNCS.PHASECHK.TRANS64.TRYWAIT P0, [UR5+0x8], R8 ;  /* 0x00000808ff0075a7 */ /* 0x000e640008001105 */
[----:B-1----:R-:W-:Y:S05]  /*3a10*/  @P0 BRA `(.L_x_69) ;  /* 0x0000000000080947 */ /* 0x002fea0003800000 */
[----:B------:R-:W1:Y:S02]  /*3a20*/  SYNCS.PHASECHK.TRANS64.TRYWAIT P0, [UR5+0x8], R8 ;  /* 0x00000808ff0075a7 */ /* 0x000e640008001105 */
[----:B-1----:R-:W-:Y:S05]  /*3a30*/  @!P0 BRA `(.L_x_70) ;  /* 0x0000005c00848947 */ /* 0x002fea0003800000 */
.L_x_69:
[----:B------:R-:W-:Y:S01]  /*3a40*/  R2UR UR4, R3 ;  /* 0x00000000030472ca */ /* 0x000fe200000e0000 */
[----:B------:R-:W-:Y:S01]  /*3a50*/  IMAD.MOV.U32 R9, RZ, RZ, 0xffff ;  /* 0x0000ffffff097424 */ /* 0x000fe200078e00ff */
[----:B------:R-:W-:Y:S01]  /*3a60*/  PRMT R6, R6, 0x654, R5 ;  /* 0x0000065406067816 */ /* 0x000fe20000000005 */
[----:B------:R-:W-:Y:S02]  /*3a70*/  HFMA2 R5, -RZ, RZ, 0, 5.9604644775390625e-08 ;  /* 0x00000001ff057431 */ /* 0x000fe400000001ff */
[----:B-1----:R-:W-:Y:S02]  /*3a80*/  IMAD.MOV.U32 R8, RZ, RZ, 0x4 ;  /* 0x00000004ff087424 */ /* 0x002fe400078e00ff */
[----:B------:R-:W-:Y:S01]  /*3a90*/  IMAD.SHL.U32 R11, R12, 0x20, RZ ;  /* 0x000000200c0b7824 */ /* 0x000fe200078e00ff */
[----:B------:R-:W-:-:S05]  /*3aa0*/  SHF.L.U32 R10, R9, R12, RZ ;  /* 0x0000000c090a7219 */ /* 0x000fca00000006ff */
[----:B------:R-:W-:Y:S01]  /*3ab0*/  UPRMT UR4, UR4, 0x654, UR7 ;  /* 0x0000065404047896 */ /* 0x000fe20008000007 */
[----:B------:R-:W-:-:S05]  /*3ac0*/  SHF.L.U32 R9, R5, R12, RZ ;  /* 0x0000000c05097219 */ /* 0x000fca00000006ff */
[----:B------:R-:W-:-:S03]  /*3ad0*/  MOV R7, UR4 ;  /* 0x0000000400077c02 */ /* 0x000fc60008000f00 */
[----:B------:R1:W-:Y:S01]  /*3ae0*/  SYNCS.ARRIVE.TRANS64.RED RZ, [UR4], R8 ;  /* 0x00000008ffff79a7 */ /* 0x0003e20008000404 */
[----:B------:R1:W-:Y:S04]  /*3af0*/  STS [UR6+0x150], R11 ;  /* 0x0001500bff007988 */ /* 0x0003e80008000806 */
[----:B------:R1:W-:Y:S04]  /*3b00*/  STAS [R6.64], R12 ;  /* 0x0000000c06007dbd */ /* 0x0003e8000c0008ff */
[----:B------:R1:W-:Y:S04]  /*3b10*/  ATOMS.OR RZ, [UR5+0x14], R10 ;  /* 0x0000140affff798c */ /* 0x0003e8000b000005 */
[----:B------:R1:W-:Y:S04]  /*3b20*/  ATOMS.OR RZ, [UR5+0x18], R9 ;  /* 0x00001809ffff798c */ /* 0x0003e8000b000005 */
[----:B------:R1:W-:Y:S02]  /*3b30*/  ATOMS.XOR RZ, [UR5+0x10], R5 ;  /* 0x00001005ffff798c */ /* 0x0003e4000b800005 */
.L_x_66:
[----:B------:R-:W-:Y:S05]  /*3b40*/  BSYNC B0 ;  /* 0x0000000000007941 */ /* 0x000fea0003800000 */
.L_x_65:
[----:B------:R-:W-:Y:S05]  /*3b50*/  BRA.U UP1, `(.L_x_71) ;  /* 0x0000000101707547 */ /* 0x000fea000b800000 */
[----:B------:R-:W-:-:S03]  /*3b60*/  UMOV UR4, 0xffffffff ;  /* 0xffffffff00047882 */ /* 0x000fc60000000000 */
[----:B------:R-:W-:Y:S05]  /*3b70*/  BRA.DIV UR4, `(.L_x_72) ;  /* 0x0000005e044c7947 */ /* 0x000fea000b800000 */
[----:B------:R-:W-:-:S13]  /*3b80*/  ELECT P0, URZ, PT ;  /* 0x0000000000ff782f */ /* 0x000fda0003800000 */
.L_x_166:
[----:B------:R-:W-:Y:S05]  /*3b90*/  @!P0 BRA `(.L_x_71) ;  /* 0x0000000000608947 */ /* 0x000fea0003800000 */
[----:B-1----:R-:W1:Y:S02]  /*3ba0*/  LDS R6, [UR5+0x10] ;  /* 0x00001005ff067984 */ /* 0x002e640008000800 */
[----:B-1----:R-:W-:-:S04]  /*3bb0*/  SHF.L.U32 R6, R6, 0x1f, RZ ;  /* 0x0000001f06067819 */ /* 0x002fc800000006ff */
[----:B------:R-:W1:Y:S02]  /*3bc0*/  SYNCS.PHASECHK.TRANS64.TRYWAIT P0, [UR5+0x8], R6 ;  /* 0x00000806ff0075a7 */ /* 0x000e640008001105 */
[----:B-1----:R-:W-:Y:S05]  /*3bd0*/  @P0 BRA `(.L_x_73) ;  /* 0x0000000000080947 */ /* 0x002fea0003800000 */
[----:B------:R-:W1:Y:S02]  /*3be0*/  SYNCS.PHASECHK.TRANS64.TRYWAIT P0, [UR5+0x8], R6 ;  /* 0x00000806ff0075a7 */ /* 0x000e640008001105 */
[----:B-1----:R-:W-:Y:S05]  /*3bf0*/  @!P0 BRA `(.L_x_74) ;  /* 0x0000005c00508947 */ /* 0x002fea0003800000 */
.L_x_73:
[----:B------:R-:W2:Y:S01]  /*3c00*/  LDS R8, [UR6+0x150] ;  /* 0x00015006ff087984 */ /* 0x000ea20008000800 */
[----:B------:R-:W-:Y:S01]  /*3c10*/  R2UR UR4, R3 ;  /* 0x00000000030472ca */ /* 0x000fe200000e0000 */
[----:B-1----:R-:W-:Y:S02]  /*3c20*/  IMAD.MOV.U32 R6, RZ, RZ, 0xffff ;  /* 0x0000ffffff067424 */ /* 0x002fe400078e00ff */
[----:B------:R-:W-:-:S10]  /*3c30*/  IMAD.MOV.U32 R5, RZ, RZ, 0x1 ;  /* 0x00000001ff057424 */ /* 0x000fd400078e00ff */
[----:B------:R-:W-:Y:S01]  /*3c40*/  UPRMT UR4, UR4, 0x654, UR7 ;  /* 0x0000065404047896 */ /* 0x000fe20008000007 */
[----:B--2---:R-:W-:Y:S01]  /*3c50*/  IMAD.SHL.U32 R7, R8, 0x20, RZ ;  /* 0x0000002008077824 */ /* 0x004fe200078e00ff */
[-C--:B------:R-:W-:Y:S02]  /*3c60*/  SHF.L.U32 R6, R6, R8.reuse, RZ ;  /* 0x0000000806067219 */ /* 0x080fe400000006ff */
[----:B------:R-:W-:Y:S02]  /*3c70*/  SHF.L.U32 R8, R5, R8, RZ ;  /* 0x0000000805087219 */ /* 0x000fe400000006ff */
[----:B------:R2:W-:Y:S04]  /*3c80*/  STS [UR6+0x150], R7 ;  /* 0x00015007ff007988 */ /* 0x0005e80008000806 */
[----:B------:R2:W-:Y:S04]  /*3c90*/  ATOMS.OR RZ, [UR5+0x14], R6 ;  /* 0x00001406ffff798c */ /* 0x0005e8000b000005 */
[----:B------:R2:W-:Y:S01]  /*3ca0*/  ATOMS.OR RZ, [UR5+0x18], R8 ;  /* 0x00001808ffff798c */ /* 0x0005e2000b000005 */
[----:B------:R-:W-:Y:S03]  /*3cb0*/  SYNCS.ARRIVE.TRANS64.RED.A1T0 RZ, [UR4], RZ ;  /* 0x000000ffffff79a7 */ /* 0x000fe60008100404 */
[----:B------:R2:W-:Y:S01]  /*3cc0*/  ATOMS.XOR RZ, [UR5+0x10], R5 ;  /* 0x00001005ffff798c */ /* 0x0005e2000b800005 */
[----:B------:R-:W-:Y:S05]  /*3cd0*/  BRA `(.L_x_71) ;  /* 0x0000000000107947 */ /* 0x000fea0003800000 */
.L_x_64:
[----:B------:R-:W-:Y:S02]  /*3ce0*/  MOV R5, 0xffffffff ;  /* 0xffffffff00057802 */ /* 0x000fe40000000f00 */
[----:B------:R-:W-:-:S03]  /*3cf0*/  MOV R6, 0x3d20 ;  /* 0x00003d2000067802 */ /* 0x000fc60000000f00 */
[----:B------:R1:W-:Y:S04]  /*3d00*/  STS [UR6+0x150], R5 ;  /* 0x00015005ff007988 */ /* 0x0003e80008000806 */
[----:B-1---5:R-:W-:Y:S05]  /*3d10*/  CALL.REL.NOINC `($__internal_1_$__cuda_sm10x_tcgen05_guardrail_trap_phase_invalid_during_alloc) ;  /* 0x00000060007c7944 */ /* 0x022fea0003c00000 */
.L_x_71:
[----:B------:R-:W-:Y:S05]  /*3d20*/  WARPSYNC.ALL ;  /* 0x0000000000007948 */ /* 0x000fea0003800000 */
[----:B------:R-:W3:Y:S01]  /*3d30*/  S2UR UR43, SR_CgaCtaId ;  /* 0x00000000002b79c3 */ /* 0x000ee20000008800 */
[----:B------:R-:W-:Y:S01]  /*3d40*/  UMOV UR4, 0x400 ;  /* 0x0000040000047882 */ /* 0x000fe20000000000 */
[----:B------:R-:W-:-:S06]  /*3d50*/  NOP ;  /* 0x0000000000007918 */ /* 0x000fcc0000000000 */
[----:B------:R-:W-:Y:S06]  /*3d60*/  BAR.ARV 0x6, 0xa0 ;  /* 0x0182800000007b1d */ /* 0x000fec0000002000 */
[----:B------:R-:W4:Y:S01]  /*3d70*/  LDCU UR11, c[0x0][0x38c] ;  /* 0x00007180ff0b77ac */ /* 0x000f220008000800 */
[----:B------:R-:W-:Y:S01]  /*3d80*/  LOP3.LUT R2, R2, 0xffff, RZ, 0xc0, !PT ;  /* 0x0000ffff02027812 */ /* 0x000fe200078ec0ff */
[----:B------:R-:W-:Y:S01]  /*3d90*/  IMAD.MOV.U32 R14, RZ, RZ, 0x1 ;  /* 0x00000001ff0e7424 */ /* 0x000fe200078e00ff */
[----:B------:R-:W-:Y:S02]  /*3da0*/  LOP3.LUT R0, R0, 0xffff, RZ, 0xc0, !PT ;  /* 0x0000ffff00007812 */ /* 0x000fe400078ec0ff */
[----:B-1----:R-:W-:-:S02]  /*3db0*/  CS2R R12, SRZ ;  /* 0x00000000000c7805 */ /* 0x002fc4000001ff00 */
[----:B------:R-:W-:Y:S01]  /*3dc0*/  R2UR UR12, R4 ;  /* 0x00000000040c72ca */ /* 0x000fe200000e0000 */
[----:B--2---:R-:W-:Y:S01]  /*3dd0*/  IMAD.MOV.U32 R7, RZ, RZ, RZ ;  /* 0x000000ffff077224 */ /* 0x004fe200078e00ff */
[----:B------:R-:W-:Y:S01]  /*3de0*/  R2UR UR53, R2 ;  /* 0x00000000023572ca */ /* 0x000fe200000e0000 */
[----:B------:R-:W1:Y:S01]  /*3df0*/  LDCU UR71, c[0x0][0x370] ;  /* 0x00006e00ff4777ac */ /* 0x000e620008000800 */
[----:B------:R-:W-:Y:S01]  /*3e00*/  R2UR UR73, R0 ;  /* 0x00000000004972ca */ /* 0x000fe200000e0000 */
[----:B---3--:R-:W-:Y:S01]  /*3e10*/  ULEA UR43, UR43, UR4, 0x18 ;  /* 0x000000042b2b7291 */ /* 0x008fe2000f8ec0ff */
[----:B------:R-:W-:Y:S01]  /*3e20*/  UMOV UR69, URZ ;  /* 0x000000ff00457c82 */ /* 0x000fe20008000000 */
[----:B------:R-:W-:Y:S02]  /*3e30*/  UISETP.GE.AND UP5, UPT, UR40, 0x1, UPT ;  /* 0x000000012800788c */ /* 0x000fe4000bfa6270 */
[----:B------:R-:W-:Y:S02]  /*3e40*/  UIADD3 UR6, UPT, UPT, UR43, 0x6400, URZ ;  /* 0x000064002b067890 */ /* 0x000fe4000fffe0ff */
[----:B----4-:R-:W-:-:S03]  /*3e50*/  UIADD3 UR11, UPT, UPT, UR11, 0xff, URZ ;  /* 0x000000ff0b0b7890 */ /* 0x010fc6000fffe0ff */
[----:B------:R-:W2:Y:S01]  /*3e60*/  LDS R5, [UR43+0x150] ;  /* 0x0001502bff057984 */ /* 0x000ea20008000800 */
[----:B------:R-:W-:Y:S02]  /*3e70*/  UIADD3 UR4, UPT, UPT, UR43, 0x2e400, URZ ;  /* 0x0002e4002b047890 */ /* 0x000fe4000fffe0ff */
[----:B------:R-:W-:Y:S02]  /*3e80*/  USHF.R.S32.HI UR9, URZ, 0x1f, UR11 ;  /* 0x0000001fff097899 */ /* 0x000fe4000801140b */
[----:B------:R-:W-:Y:S02]  /*3e90*/  USHF.R.U32.HI UR10, URZ, 0x4, UR6 ;  /* 0x00000004ff0a7899 */ /* 0x000fe40008011606 */
[----:B------:R-:W-:Y:S02]  /*3ea0*/  UIADD3 UR5, UPT, UPT, UR43, 0x26400, URZ ;  /* 0x000264002b057890 */ /* 0x000fe4000fffe0ff */
[----:B------:R-:W-:Y:S02]  /*3eb0*/  USHF.R.U32.HI UR6, URZ, 0x4, UR4 ;  /* 0x00000004ff067899 */ /* 0x000fe40008011604 */
[----:B------:R-:W-:-:S02]  /*3ec0*/  UIADD3 UR7, UPT, UPT, UR43, 0x32400, URZ ;  /* 0x000324002b077890 */ /* 0x000fc4000fffe0ff */
[----:B------:R-:W-:Y:S02]  /*3ed0*/  ULEA.HI UR4, UR9, UR11, URZ, 0x8 ;  /* 0x0000000b09047291 */ /* 0x000fe4000f8f40ff */
[----:B------:R-:W-:Y:S02]  /*3ee0*/  USHF.R.U32.HI UR8, URZ, 0x4, UR5 ;  /* 0x00000004ff087899 */ /* 0x000fe40008011605 */
[----:B------:R-:W-:Y:S02]  /*3ef0*/  USHF.R.U32.HI UR5, URZ, 0x4, UR7 ;  /* 0x00000004ff057899 */ /* 0x000fe40008011607 */
[----:B------:R-:W-:Y:S02]  /*3f00*/  USHF.R.S32.HI UR72, URZ, 0x8, UR4 ;  /* 0x00000008ff487899 */ /* 0x000fe40008011404 */
[----:B------:R-:W-:Y:S02]  /*3f10*/  ULOP3.LUT UR8, UR8, 0x3fff, URZ, 0xc0, !UPT ;  /* 0x00003fff08087892 */ /* 0x000fe4000f8ec0ff */
[----:B------:R-:W-:-:S02]  /*3f20*/  ULOP3.LUT UR6, UR6, 0x3fff, URZ, 0xc0, !UPT ;  /* 0x00003fff06067892 */ /* 0x000fc4000f8ec0ff */
[----:B------:R-:W-:Y:S02]  /*3f30*/  ULOP3.LUT UR5, UR5, 0x3fff, URZ, 0xc0, !UPT ;  /* 0x00003fff05057892 */ /* 0x000fe4000f8ec0ff */
[----:B------:R-:W-:Y:S02]  /*3f40*/  UISETP.LT.AND UP0, UPT, UR72, 0x1, UPT ;  /* 0x000000014800788c */ /* 0x000fe4000bf01270 */
[----:B------:R-:W-:Y:S02]  /*3f50*/  ULOP3.LUT UR63, UR8, 0x10000, URZ, 0xfc, !UPT ;  /* 0x00010000083f7892 */ /* 0x000fe4000f8efcff */
[----:B------:R-:W-:Y:S02]  /*3f60*/  ULOP3.LUT UR64, UR6, 0x10000, URZ, 0xfc, !UPT ;  /* 0x0001000006407892 */ /* 0x000fe4000f8efcff */
[----:B------:R-:W-:Y:S02]  /*3f70*/  ULOP3.LUT UR65, UR5, 0x10000, URZ, 0xfc, !UPT ;  /* 0x0001000005417892 */ /* 0x000fe4000f8efcff */
[----:B------:R-:W-:-:S02]  /*3f80*/  USEL UR8, UR72, 0x1, !UP0 ;  /* 0x0000000148087887 */ /* 0x000fc4000c000000 */
[----:B------:R-:W-:Y:S02]  /*3f90*/  ULOP3.LUT UR10, UR10, 0x3fff, URZ, 0xc0, !UPT ;  /* 0x00003fff0a0a7892 */ /* 0x000fe4000f8ec0ff */
[----:B------:R-:W-:Y:S01]  /*3fa0*/  UISETP.NE.AND UP4, UPT, UR40, 0x1, UPT ;  /* 0x000000012800788c */ /* 0x000fe2000bf85270 */
[----:B--2---:R-:W-:Y:S01]  /*3fb0*/  R2UR UR36, R5 ;  /* 0x00000000052472ca */ /* 0x004fe200000e0000 */
[----:B------:R-:W-:Y:S01]  /*3fc0*/  IMAD.U32 R5, RZ, RZ, UR8 ;  /* 0x00000008ff057e24 */ /* 0x000fe2000f8e00ff */
[----:B------:R-:W2:Y:S01]  /*3fd0*/  LDCU UR70, c[0x0][0x374] ;  /* 0x00006e80ff4677ac */ /* 0x000ea20008000800 */
[----:B------:R-:W-:Y:S02]  /*3fe0*/  ULOP3.LUT UR62, UR10, 0x10000, URZ, 0xfc, !UPT ;  /* 0x000100000a3e7892 */ /* 0x000fe4000f8efcff */
[----:B------:R-:W-:Y:S01]  /*3ff0*/  UISETP.NE.AND UP3, UPT, UR12, URZ, UPT ;  /* 0x000000ff0c00728c */ /* 0x000fe2000bf65270 */
[----:B------:R-:W-:Y:S01]  /*4000*/  UMOV UR39, URZ ;  /* 0x000000ff00277c82 */ /* 0x000fe20008000000 */
[----:B------:R-:W-:-:S06]  /*4010*/  UMOV UR38, URZ ;  /* 0x000000ff00267c82 */ /* 0x000fcc0008000000 */
[----:B------:R-:W-:Y:S02]  /*4020*/  UIADD3 UR4, UPT, UPT, UR36, 0x90, URZ ;  /* 0x0000009024047890 */ /* 0x000fe4000fffe0ff */
[----:B------:R-:W-:Y:S02]  /*4030*/  UIADD3 UR54, UPT, UPT, UR36, 0x80, URZ ;  /* 0x0000008024367890 */ /* 0x000fe4000fffe0ff */
[----:B------:R-:W-:Y:S02]  /*4040*/  UIADD3 UR60, UPT, UPT, UR36, 0x84, URZ ;  /* 0x00000084243c7890 */ /* 0x000fe4000fffe0ff */
[----:B------:R-:W-:Y:S01]  /*4050*/  UIADD3 UR58, UPT, UPT, UR36, 0x88, URZ ;  /* 0x00000088243a7890 */ /* 0x000fe2000fffe0ff */
[----:B------:R-:W-:Y:S01]  /*4060*/  IMAD.U32 R6, RZ, RZ, UR4 ;  /* 0x00000004ff067e24 */ /* 0x000fe2000f8e00ff */
[----:B------:R-:W-:Y:S02]  /*4070*/  UIADD3 UR56, UPT, UPT, UR36, 0x8c, URZ ;  /* 0x0000008c24387890 */ /* 0x000fe4000fffe0ff */
[----:B------:R-:W-:-:S02]  /*4080*/  USHF.R.U32.HI UR7, URZ, 0x11, UR54 ;  /* 0x00000011ff077899 */ /* 0x000fc40008011636 */
[----:B------:R-:W-:Y:S02]  /*4090*/  USHF.R.U32.HI UR6, URZ, 0x11, UR60 ;  /* 0x00000011ff067899 */ /* 0x000fe4000801163c */
[----:B------:R-:W-:Y:S02]  /*40a0*/  USHF.R.U32.HI UR5, URZ, 0x11, UR58 ;  /* 0x00000011ff057899 */ /* 0x000fe4000801163a */
[----:B------:R-:W-:Y:S02]  /*40b0*/  USHF.R.U32.HI UR4, URZ, 0x11, UR56 ;  /* 0x00000011ff047899 */ /* 0x000fe40008011638 */
[----:B------:R-:W-:Y:S02]  /*40c0*/  ULOP3.LUT UR7, UR7, 0x6000, URZ, 0xc0, !UPT ;  /* 0x0000600007077892 */ /* 0x000fe4000f8ec0ff */
[----:B------:R-:W-:Y:S02]  /*40d0*/  ULOP3.LUT UR6, UR6, 0x6000, URZ, 0xc0, !UPT ;  /* 0x0000600006067892 */ /* 0x000fe4000f8ec0ff */
[----:B------:R-:W-:-:S02]  /*40e0*/  ULOP3.LUT UR5, UR5, 0x6000, URZ, 0xc0, !UPT ;  /* 0x0000600005057892 */ /* 0x000fc4000f8ec0ff */
[----:B------:R-:W-:Y:S02]  /*40f0*/  ULOP3.LUT UR4, UR4, 0x6000, URZ, 0xc0, !UPT ;  /* 0x0000600004047892 */ /* 0x000fe4000f8ec0ff */
[----:B------:R-:W-:Y:S02]  /*4100*/  ULOP3.LUT UR77, UR7, 0x1010, URZ, 0xfc, !UPT ;  /* 0x00001010074d7892 */ /* 0x000fe4000f8efcff */
[----:B------:R-:W-:Y:S02]  /*4110*/  ULOP3.LUT UR76, UR6, 0x1010, URZ, 0xfc, !UPT ;  /* 0x00001010064c7892 */ /* 0x000fe4000f8efcff */
[----:B------:R-:W-:Y:S02]  /*4120*/  ULOP3.LUT UR75, UR5, 0x1010, URZ, 0xfc, !UPT ;  /* 0x00001010054b7892 */ /* 0x000fe4000f8efcff */
[----:B-12---:R-:W-:-:S12]  /*4130*/  ULOP3.LUT UR74, UR4, 0x1010, URZ, 0xfc, !UPT ;  /* 0x00001010044a7892 */ /* 0x006fd8000f8efcff */
.L_x_84:
[C---:B------:R-:W-:Y:S02]  /*4140*/  LEA R2, R13.reuse, UR43, 0x3 ;  /* 0x0000002b0d027c11 */ /* 0x040fe4000f8e18ff */
[----:B------:R-:W-:Y:S02]  /*4150*/  SHF.L.U32 R9, R12, 0x1f, RZ ;  /* 0x0000001f0c097819 */ /* 0x000fe400000006ff */
[----:B------:R-:W-:Y:S02]  /*4160*/  LEA R10, R13, UR43, 0x4 ;  /* 0x0000002b0d0a7c11 */ /* 0x000fe4000f8e20ff */
[----:B------:R-:W1:Y:S02]  /*4170*/  SYNCS.PHASECHK.TRANS64.TRYWAIT P0, [R2+URZ+0xc0], R9 ;  /* 0x0000c009020075a7 */ /* 0x000e6400080011ff */
[----:B-1-3--:R-:W-:Y:S05]  /*4180*/  @!P0 BRA `(.L_x_75) ;  /* 0x0000005800048947 */ /* 0x00afea0003800000 */
.L_x_167:
[----:B-1----:R-:W1:Y:S01]  /*4190*/  LDS.128 R8, [R10+0x130] ;  /* 0x000130000a087984 */ /* 0x002e620000000c00 */
[----:B------:R-:W-:Y:S01]  /*41a0*/  @!PT LDS RZ, [RZ] ;  /* 0x00000000fffff984 */ /* 0x000fe20000000800 */
[----:B------:R-:W-:Y:S01]  /*41b0*/  @!PT LDS RZ, [RZ] ;  /* 0x00000000fffff984 */ /* 0x000fe20000000800 */
[----:B------:R-:W-:Y:S01]  /*41c0*/  @!PT LDS RZ, [RZ] ;  /* 0x00000000fffff984 */ /* 0x000fe20000000800 */
[----:B------:R-:W-:Y:S01]  /*41d0*/  @!PT LDS RZ, [RZ] ;  /* 0x00000000fffff984 */ /* 0x000fe20000000800 */
[----:B------:R2:W-:Y:S06]  /*41e0*/  MEMBAR.ALL.CTA ;  /* 0x0000000000007992 */ /* 0x0005ec0000008000 */
[----:B--2---:R-:W2:Y:S01]  /*41f0*/  FENCE.VIEW.ASYNC.S ;  /* 0x00000000000073c6 */ /* 0x004ea20000000000 */
[----:B-1----:R-:W-:-:S13]  /*4200*/  LOP3.LUT P0, RZ, R10, 0x1, RZ, 0xc0, !PT ;  /* 0x000000010aff7812 */ /* 0x002fda000780c0ff */
[----:B--2---:R-:W-:Y:S01]  /*4210*/  VOTEU.ANY UP2, P0 ;  /* 0x0000000000ff7886 */ /* 0x004fe20000040100 */
[----:B------:R-:W-:-:S13]  /*4220*/  PLOP3.LUT P0, PT, PT, PT, UP2, 0x80, 0x8 ;  /* 0x000000000008781c */ /* 0x000fda0003f0f028 */
[----:B------:R-:W-:Y:S02]  /*4230*/  @P0 MOV R0, R8 ;  /* 0x0000000800000202 */ /* 0x000fe40000000f00 */
[----:B------:R-:W-:Y:S02]  /*4240*/  @P0 LOP3.LUT R8, R9, 0xffff, RZ, 0xc0, !PT ;  /* 0x0000ffff09080812 */ /* 0x000fe400078ec0ff */
[----:B------:R-:W-:Y:S01]  /*4250*/  @P0 R2UR UR5, R0 ;  /* 0x00000000000502ca */ /* 0x000fe200000e0000 */
[----:B------:R-:W-:Y:S01]  /*4260*/  VIADD R0, R2, 0xd0 ;  /* 0x000000d002007836 */ /* 0x000fe20000000000 */
[----:B------:R-:W-:-:S04]  /*4270*/  @P0 R2UR UR4, R8 ;  /* 0x00000000080402ca */ /* 0x000fc800000e0000 */
[----:B------:R-:W-:-:S04]  /*4280*/  PRMT R0, RZ, 0x654, R0 ;  /* 0x00000654ff007816 */ /* 0x000fc80000000000 */
[----:B------:R1:W-:Y:S03]  /*4290*/  SYNCS.ARRIVE.TRANS64.RED.A1T0 RZ, [R0+URZ], RZ ;  /* 0x000000ff00ff79a7 */ /* 0x0003e600081004ff */
[----:B------:R-:W-:Y:S02]  /*42a0*/  @UP2 UMOV UR68, UR5 ;  /* 0x0000000500442c82 */ /* 0x000fe40008000000 */
[----:B------:R-:W-:Y:S01]  /*42b0*/  @UP2 UMOV UR66, UR4 ;  /* 0x0000000400422c82 */ /* 0x000fe20008000000 */
[----:B------:R-:W-:Y:S05]  /*42c0*/  BRA.U !UP5, `(.L_x_76) ;  /* 0x000000010dd07547 */ /* 0x000fea000b800000 */
[----:B------:R-:W2:Y:S01]  /*42d0*/  LDCU.128 UR12, c[0x0][0xf10] ;  /* 0x0001e200ff0c77ac */ /* 0x000ea20008000c00 */
[----:B------:R-:W3:Y:S01]  /*42e0*/  LDCU UR21, c[0x0][0xf20] ;  /* 0x0001e400ff1577ac */ /* 0x000ee20008000800 */
[----:B------:R-:W4:Y:S01]  /*42f0*/  LDCU UR20, c[0x0][0xf0c] ;  /* 0x0001e180ff1477ac */ /* 0x000f220008000800 */
[----:B------:R-:W1:Y:S01]  /*4300*/  LDCU.64 UR8, c[0x0][0xf28] ;  /* 0x0001e500ff0877ac */ /* 0x000e620008000a00 */
[----:B--2---:R-:W-:Y:S02]  /*4310*/  UIMAD.WIDE.U32 UR6, UR70, UR15, URZ ;  /* 0x0000000f460672a5 */ /* 0x004fe4000f8e00ff */
[----:B------:R-:W-:Y:S02]  /*4320*/  UIMAD.WIDE.U32 UR4, UR71, UR12, URZ ;  /* 0x0000000c470472a5 */ /* 0x000fe4000f8e00ff */
[----:B------:R-:W-:Y:S02]  /*4330*/  UISETP.NE.AND UP0, UPT, UR14, 0x1, UPT ;  /* 0x000000010e00788c */ /* 0x000fe4000bf05270 */
[----:B------:R-:W-:Y:S01]  /*4340*/  UIMAD.WIDE.U32 UR18, UR66, UR15, URZ ;  /* 0x0000000f421272a5 */ /* 0x000fe2000f8e00ff */
[----:B------:R-:W-:-:S02]  /*4350*/  UMOV UR6, UR7 ;  /* 0x0000000700067c82 */ /* 0x000fc40008000000 */
[----:B------:R-:W-:Y:S01]  /*4360*/  UMOV UR4, UR5 ;  /* 0x0000000500047c82 */ /* 0x000fe20008000000 */
[----:B---3--:R-:W-:Y:S02]  /*4370*/  USHF.R.U32.HI UR6, URZ, UR21, UR6 ;  /* 0x00000015ff067299 */ /* 0x008fe40008011606 */
[----:B----4-:R-:W-:Y:S02]  /*4380*/  UISETP.NE.AND UP1, UPT, UR20, 0x1, UPT ;  /* 0x000000011400788c */ /* 0x010fe4000bf25270 */
[----:B------:R-:W-:Y:S02]  /*4390*/  USHF.R.U32.HI UR4, URZ, UR13, UR4 ;  /* 0x0000000dff047299 */ /* 0x000fe40008011604 */
[----:B------:R-:W-:Y:S02]  /*43a0*/  USEL UR5, UR70, UR6, !UP0 ;  /* 0x0000000646057287 */ /* 0x000fe4000c000000 */
[----:B------:R-:W-:Y:S02]  /*43b0*/  USEL UR6, UR71, UR4, !UP1 ;  /* 0x0000000447067287 */ /* 0x000fe4000c800000 */
[----:B-1----:R-:W-:Y:S01]  /*43c0*/  UIMAD.WIDE.U32 UR10, UR5, UR8, URZ ;  /* 0x00000008050a72a5 */ /* 0x002fe2000f8e00ff */
[----:B------:R-:W-:Y:S01]  /*43d0*/  UMOV UR4, UR19 ;  /* 0x0000001300047c82 */ /* 0x000fe20008000000 */
[----:B------:R-:W-:-:S02]  /*43e0*/  UIMAD.WIDE.U32 UR16, UR68, UR12, URZ ;  /* 0x0000000c441072a5 */ /* 0x000fc4000f8e00ff */
        /* <DEDUP_REMOVED lines=34> */
.L_x_76:
[----:B------:R-:W2:Y:S02]  /*4610*/  LDCU UR4, c[0x0][0xf30] ;  /* 0x0001e600ff0477ac */ /* 0x000ea40008000800 */
[----:B--2---:R-:W-:-:S09]  /*4620*/  UISETP.NE.AND UP0, UPT, UR4, 0x1, UPT ;  /* 0x000000010400788c */ /* 0x004fd2000bf05270 */
[----:B------:R-:W-:Y:S05]  /*4630*/  BRA.U UP0, `(.L_x_77) ;  /* 0x00000001003c7547 */ /* 0x000fea000b800000 */
[----:B------:R-:W2:Y:S01]  /*4640*/  LDCU.128 UR8, c[0x0][0xf10] ;  /* 0x0001e200ff0877ac */ /* 0x000ea20008000c00 */
[----:B------:R-:W3:Y:S01]  /*4650*/  LDCU UR12, c[0x0][0xf0c] ;  /* 0x0001e180ff0c77ac */ /* 0x000ee20008000800 */
[----:B------:R-:W4:Y:S01]  /*4660*/  LDCU UR13, c[0x0][0xf20] ;  /* 0x0001e400ff0d77ac */ /* 0x000f220008000800 */
[----:B--2---:R-:W-:Y:S02]  /*4670*/  UIMAD.WIDE.U32 UR6, UR68, UR8, URZ ;  /* 0x00000008440672a5 */ /* 0x004fe4000f8e00ff */
[----:B------:R-:W-:Y:S02]  /*4680*/  UIMAD.WIDE.U32 UR4, UR66, UR11, URZ ;  /* 0x0000000b420472a5 */ /* 0x000fe4000f8e00ff */
[----:B---3--:R-:W-:Y:S02]  /*4690*/  UISETP.NE.AND UP0, UPT, UR12, 0x1, UPT ;  /* 0x000000010c00788c */ /* 0x008fe4000bf05270 */
[----:B------:R-:W-:Y:S01]  /*46a0*/  UISETP.NE.AND UP1, UPT, UR10, 0x1, UPT ;  /* 0x000000010a00788c */ /* 0x000fe2000bf25270 */
[----:B------:R-:W-:-:S02]  /*46b0*/  UMOV UR6, UR7 ;  /* 0x0000000700067c82 */ /* 0x000fc40008000000 */
[----:B------:R-:W-:Y:S01]  /*46c0*/  UMOV UR4, UR5 ;  /* 0x0000000500047c82 */ /* 0x000fe20008000000 */
[----:B------:R-:W-:Y:S02]  /*46d0*/  USHF.R.U32.HI UR9, URZ, UR9, UR6 ;  /* 0x00000009ff097299 */ /* 0x000fe40008011606 */
[----:B----4-:R-:W-:Y:S02]  /*46e0*/  USHF.R.U32.HI UR4, URZ, UR13, UR4 ;  /* 0x0000000dff047299 */ /* 0x010fe40008011604 */
[----:B------:R-:W-:Y:S02]  /*46f0*/  USEL UR5, UR68, UR9, !UP0 ;  /* 0x0000000944057287 */ /* 0x000fe4000c000000 */
[----:B------:R-:W-:-:S04]  /*4700*/  USEL UR4, UR66, UR4, !UP1 ;  /* 0x0000000442047287 */ /* 0x000fc8000c800000 */
[----:B------:R-:W-:-:S04]  /*4710*/  UIADD3 UR4, UPT, UPT, UR5, -UR4, URZ ;  /* 0x8000000405047290 */ /* 0x000fc8000fffe0ff */
[----:B------:R-:W-:-:S12]  /*4720*/  UIMAD UR66, UR4, UR10, UR66 ;  /* 0x0000000a044272a4 */ /* 0x000fd8000f8e0242 */
.L_x_77:
[----:B------:R-:W-:Y:S01]  /*4730*/  IADD3 R13, PT, PT, R13, 0x1, RZ ;  /* 0x000000010d0d7810 */ /* 0x000fe20007ffe0ff */
[----:B------:R-:W-:Y:S06]  /*4740*/  BRA.U UP3, `(.L_x_78) ;  /* 0x0000000503e07547 */ /* 0x000fec000b800000 */
[----:B------:R-:W2:Y:S01]  /*4750*/  LDCU UR4, c[0x0][0x38c] ;  /* 0x00007180ff0477ac */ /* 0x000ea20008000800 */
[----:B------:R-:W-:Y:S02]  /*4760*/  PLOP3.LUT P1, PT, PT, PT, PT, 0x80, 0x8 ;  /* 0x000000000008781c */ /* 0x000fe40003f2f070 */
[----:B------:R-:W-:Y:S01]  /*4770*/  SHF.L.U32 R9, R14, 0x1f, RZ ;  /* 0x0000001f0e097819 */ /* 0x000fe200000006ff */
[----:B------:R-:W-:Y:S01]  /*4780*/  ULEA UR67, UR69, UR43, 0x3 ;  /* 0x0000002b45437291 */ /* 0x000fe2000f8e18ff */
[----:B------:R-:W-:Y:S01]  /*4790*/  R2UR UR5, R6 ;  /* 0x00000000060572ca */ /* 0x000fe200000e0000 */
[----:B------:R-:W-:Y:S02]  /*47a0*/  ULEA UR37, UR69, UR36, 0x6 ;  /* 0x0000002445257291 */ /* 0x000fe4000f8e30ff */
[----:B--2---:R-:W-:-:S06]  /*47b0*/  UISETP.GE.AND UP0, UPT, UR4, 0x1, UPT ;  /* 0x000000010400788c */ /* 0x004fcc000bf06270 */
[----:B------:R-:W-:-:S05]  /*47c0*/  PLOP3.LUT P0, PT, PT, PT, UP0, 0x80, 0x8 ;  /* 0x000000000008781c */ /* 0x000fca0003f0f008 */
[----:B------:R-:W-:-:S08]  /*47d0*/  @UP0 ULEA UR4, UR39, UR43, 0x3 ;  /* 0x0000002b27040291 */ /* 0x000fd0000f8e18ff */
[----:B-1----:R-:W-:-:S04]  /*47e0*/  @P0 SHF.L.U32 R0, R7, 0x1f, RZ ;  /* 0x0000001f07000819 */ /* 0x002fc800000006ff */
[----:B------:R1:W2:Y:S01]  /*47f0*/  @P0 SYNCS.PHASECHK.TRANS64.TRYWAIT P1, [UR4], R0 ;  /* 0x00000000ff0005a7 */ /* 0x0002a20008021104 */
[----:B------:R-:W-:-:S04]  /*4800*/  ULEA.HI UR4, UR25, UR25, URZ, 0x1 ;  /* 0x0000001919047291 */ /* 0x000fc8000f8f08ff */
[----:B------:R-:W-:-:S04]  /*4810*/  ULOP3.LUT UR4, UR4, 0x7ffffffe, URZ, 0xc0, !UPT ;  /* 0x7ffffffe04047892 */ /* 0x000fc8000f8ec0ff */
[----:B------:R-:W-:-:S04]  /*4820*/  UIADD3 UR4, UPT, UPT, -UR4, UR25, URZ ;  /* 0x0000001904047290 */ /* 0x000fc8000fffe1ff */
[----:B------:R-:W-:Y:S01]  /*4830*/  ULEA UR55, UR4, UR5, 0x1 ;  /* 0x0000000504377291 */ /* 0x000fe2000f8e08ff */
[----:B------:R-:W3:Y:S02]  /*4840*/  SYNCS.PHASECHK.TRANS64.TRYWAIT P0, [UR67+0xf0], R9 ;  /* 0x0000f009ff0075a7 */ /* 0x000ee40008001143 */
[----:B-123--:R-:W-:Y:S09]  /*4850*/  @!P0 BRA `(.L_x_79) ;  /* 0x0000005000648947 */ /* 0x00eff20003800000 */
.L_x_169:
[----:B------:R-:W-:Y:S01]  /*4860*/  UMOV UR52, UR38 ;  /* 0x0000002600347c82 */ /* 0x000fe20008000000 */
[----:B------:R-:W-:Y:S05]  /*4870*/  BRA.U !UP0, `(.L_x_80) ;  /* 0x0000000508847547 */ /* 0x000fea000b800000 */
[----:B------:R-:W-:Y:S01]  /*4880*/  R2UR UR4, R5 ;  /* 0x00000000050472ca */ /* 0x000fe200000e0000 */
[----:B------:R-:W-:Y:S02]  /*4890*/  UIADD3 UR61, UPT, UPT, UR55, 0x4, URZ ;  /* 0x00000004373d7890 */ /* 0x000fe4000fffe0ff */
[----:B------:R-:W-:Y:S02]  /*48a0*/  UIADD3 UR59, UPT, UPT, UR55, 0x8, URZ ;  /* 0x00000008373b7890 */ /* 0x000fe4000fffe0ff */
[----:B------:R-:W-:Y:S02]  /*48b0*/  UIADD3 UR57, UPT, UPT, UR55, 0xc, URZ ;  /* 0x0000000c37397890 */ /* 0x000fe4000fffe0ff */
[----:B------:R-:W-:Y:S02]  /*48c0*/  USHF.R.U32.HI UR5, URZ, 0x1a, UR61 ;  /* 0x0000001aff057899 */ /* 0x000fe4000801163d */
[----:B------:R-:W-:Y:S01]  /*48d0*/  USHF.R.U32.HI UR7, URZ, 0x1a, UR57 ;  /* 0x0000001aff077899 */ /* 0x000fe20008011639 */
[----:B------:R-:W-:Y:S01]  /*48e0*/  UMOV UR11, URZ ;  /* 0x000000ff000b7c82 */ /* 0x000fe20008000000 */
[----:B------:R-:W-:-:S02]  /*48f0*/  UMOV UR41, UR72 ;  /* 0x0000004800297c82 */ /* 0x000fc40008000000 */
[----:B------:R-:W-:Y:S02]  /*4900*/  UIADD3 UR52, UPT, UPT, UR4, UR38, URZ ;  /* 0x0000002604347290 */ /* 0x000fe4000fffe0ff */
[----:B------:R-:W-:Y:S01]  /*4910*/  USHF.R.U32.HI UR4, URZ, 0x1a, UR55 ;  /* 0x0000001aff047899 */ /* 0x000fe20008011637 */
[----:B------:R-:W-:Y:S01]  /*4920*/  UMOV UR9, UR39 ;  /* 0x0000002700097c82 */ /* 0x000fe20008000000 */
[----:B------:R-:W-:Y:S02]  /*4930*/  UMOV UR48, URZ ;  /* 0x000000ff00307c82 */ /* 0x000fe40008000000 */
[----:B------:R-:W-:Y:S02]  /*4940*/  ULOP3.LUT UR6, UR4, 0x30, URZ, 0xc0, !UPT ;  /* 0x0000003004067892 */ /* 0x000fe4000f8ec0ff */
[----:B------:R-:W-:Y:S02]  /*4950*/  USHF.R.U32.HI UR4, URZ, 0x1a, UR59 ;  /* 0x0000001aff047899 */ /* 0x000fe4000801163b */
[----:B------:R-:W-:-:S02]  /*4960*/  ULOP3.LUT UR50, UR6, 0x480, URZ, 0xfc, !UPT ;  /* 0x0000048006327892 */ /* 0x000fc4000f8efcff */
[----:B------:R-:W-:Y:S02]  /*4970*/  ULOP3.LUT UR6, UR5, 0x30, URZ, 0xc0, !UPT ;  /* 0x0000003005067892 */ /* 0x000fe4000f8ec0ff */
[----:B------:R-:W-:Y:S02]  /*4980*/  ULOP3.LUT UR5, UR4, 0x30, URZ, 0xc0, !UPT ;  /* 0x0000003004057892 */ /* 0x000fe4000f8ec0ff */
[----:B------:R-:W-:Y:S02]  /*4990*/  ULOP3.LUT UR4, UR7, 0x30, URZ, 0xc0, !UPT ;  /* 0x0000003007047892 */ /* 0x000fe4000f8ec0ff */
[----:B------:R-:W-:Y:S02]  /*49a0*/  ULOP3.LUT UR6, UR6, 0x480, URZ, 0xfc, !UPT ;  /* 0x0000048006067892 */ /* 0x000fe4000f8efcff */
[----:B------:R-:W-:Y:S02]  /*49b0*/  ULOP3.LUT UR5, UR5, 0x480, URZ, 0xfc, !UPT ;  /* 0x0000048005057892 */ /* 0x000fe4000f8efcff */
[----:B------:R-:W-:-:S02]  /*49c0*/  ULOP3.LUT UR4, UR4, 0x480, URZ, 0xfc, !UPT ;  /* 0x0000048004047892 */ /* 0x000fc4000f8efcff */
[----:B------:R-:W-:Y:S02]  /*49d0*/  UPRMT UR51, UR50, 0x5410, UR77 ;  /* 0x0000541032337896 */ /* 0x000fe4000800004d */
[----:B------:R-:W-:Y:S02]  /*49e0*/  UPRMT UR49, UR6, 0x5410, UR76 ;  /* 0x0000541006317896 */ /* 0x000fe4000800004c */
[----:B------:R-:W-:Y:S02]  /*49f0*/  UPRMT UR47, UR5, 0x5410, UR75 ;  /* 0x00005410052f7896 */ /* 0x000fe4000800004b */
[----:B------:R-:W-:Y:S01]  /*4a00*/  UPRMT UR45, UR4, 0x5410, UR74 ;  /* 0x00005410042d7896 */ /* 0x000fe2000800004a */
[----:B------:R-:W-:Y:S01]  /*4a10*/  UMOV UR50, URZ ;  /* 0x000000ff00327c82 */ /* 0x000fe20008000000 */
[----:B------:R-:W-:Y:S01]  /*4a20*/  UMOV UR46, URZ ;  /* 0x000000ff002e7c82 */ /* 0x000fe20008000000 */
[----:B------:R-:W-:-:S09]  /*4a30*/  UMOV UR44, URZ ;  /* 0x000000ff002c7c82 */ /* 0x000fd20008000000 */
.L_x_83:
[----:B--2---:R-:W-:Y:S01]  /*4a40*/  ULEA UR7, UR9, UR43, 0x3 ;  /* 0x0000002b09077291 */ /* 0x004fe2000f8e18ff */
[----:B---3--:R-:W-:Y:S11]  /*4a50*/  @P1 BRA `(.L_x_81) ;  /* 0x00000000000c1947 */ /* 0x008ff60003800000 */
[----:B-1----:R-:W-:Y:S04]  /*4a60*/  SHF.L.U32 R9, R7, 0x1f, RZ ;  /* 0x0000001f07097819 */ /* 0x002fe800000006ff */
[----:B------:R-:W1:Y:S02]  /*4a70*/  SYNCS.PHASECHK.TRANS64.TRYWAIT P0, [UR7], R9 ;  /* 0x00000009ff0075a7 */ /* 0x000e640008001107 */
[----:B-1----:R-:W-:Y:S05]  /*4a80*/  @!P0 BRA `(.L_x_82) ;  /* 0x0000004c00f08947 */ /* 0x002fea0003800000 */
.L_x_81:
[----:B------:R-:W-:Y:S01]  /*4a90*/  UISETP.NE.AND UP0, UPT, UR41, 0x1, UPT ;  /* 0x000000012900788c */ /* 0x000fe2000bf05270 */
[----:B------:R-:W-:Y:S01]  /*4aa0*/  PLOP3.LUT P1, PT, PT, PT, PT, 0x80, 0x8 ;  /* 0x000000000008781c */ /* 0x000fe20003f2f070 */
[----:B------:R-:W-:Y:S02]  /*4ab0*/  UIADD3 UR4, UPT, UPT, UR9, 0x1, URZ ;  /* 0x0000000109047890 */ /* 0x000fe4000fffe0ff */
[----:B------:R-:W-:Y:S02]  /*4ac0*/  ULEA UR10, UR9, UR64, 0x7 ;  /* 0x00000040090a7291 */ /* 0x000fe4000f8e38ff */
[----:B------:R-:W-:Y:S01]  /*4ad0*/  UISETP.NE.AND UP1, UPT, UR4, 0x8, UPT ;  /* 0x000000080400788c */ /* 0x000fe2000bf25270 */
[----:B------:R-:W-:Y:S01]  /*4ae0*/  PLOP3.LUT P0, PT, PT, PT, UP0, 0x80, 0x8 ;  /* 0x000000000008781c */ /* 0x000fe20003f0f008 */
[----:B------:R-:W-:Y:S02]  /*4af0*/  ULEA UR8, UR9, UR65, 0x7 ;  /* 0x0000004109087291 */ /* 0x000fe4000f8e38ff */
[----:B------:R-:W-:Y:S02]  /*4b00*/  USEL UR5, URZ, 0x1, UP1 ;  /* 0x00000001ff057887 */ /* 0x000fe40008800000 */
[----:B------:R-:W-:Y:S02]  /*4b10*/  USEL UR39, UR4, URZ, UP1 ;  /* 0x000000ff04277287 */ /* 0x000fe40008800000 */
[----:B------:R-:W-:Y:S02]  /*4b20*/  UIADD3 UR30, UPT, UPT, UR10, 0x20, URZ ;  /* 0x000000200a1e7890 */ /* 0x000fe4000fffe0ff */
[----:B------:R-:W-:Y:S01]  /*4b30*/  @UP0 ULEA UR4, UR39, UR43, 0x3 ;  /* 0x0000002b27040291 */ /* 0x000fe2000f8e18ff */
[----:B------:R-:W-:Y:S01]  /*4b40*/  LOP3.LUT R7, R7, UR5, RZ, 0x3c, !PT ;  /* 0x0000000507077c12 */ /* 0x000fe2000f8e3cff */
[----:B------:R-:W-:Y:S02]  /*4b50*/  UIADD3 UR32, UPT, UPT, UR10, 0x40, URZ ;  /* 0x000000400a207890 */ /* 0x000fe4000fffe0ff */
[----:B------:R-:W-:Y:S01]  /*4b60*/  UIADD3 UR34, UPT, UPT, UR10, 0x60, URZ ;  /* 0x000000600a227890 */ /* 0x000fe2000fffe0ff */
[----:B-1----:R-:W-:Y:S01]  /*4b70*/  @P0 SHF.L.U32 R0, R7, 0x1f, RZ ;  /* 0x0000001f07000819 */ /* 0x002fe200000006ff */
[----:B------:R-:W-:Y:S02]  /*4b80*/  UISETP.NE.U32.AND UP0, UPT, UR11, URZ, UPT ;  /* 0x000000ff0b00728c */ /* 0x000fe4000bf05070 */
[----:B------:R-:W-:Y:S01]  /*4b90*/  ULEA UR6, UR9, UR63, 0x8 ;  /* 0x0000003f09067291 */ /* 0x000fe2000f8e40ff */
[----:B------:R2:W3:Y:S01]  /*4ba0*/  @P0 SYNCS.PHASECHK.TRANS64.TRYWAIT P1, [UR4], R0 ;  /* 0x00000000ff0005a7 */ /* 0x0004e20008021104 */
[----:B------:R-:W-:Y:S02]  /*4bb0*/  ULEA UR4, UR9, UR62, 0xa ;  /* 0x0000003e09047291 */ /* 0x000fe4000f8e50ff */
[----:B------:R-:W-:Y:S02]  /*4bc0*/  UIADD3 UR24, UPT, UPT, UR8, 0x20, URZ ;  /* 0x0000002008187890 */ /* 0x000fe4000fffe0ff */
        /* <DEDUP_REMOVED lines=10> */
[----:B------:R-:W-:Y:S01]  /*4c70*/  UIADD3 UR41, UPT, UPT, UR41, -0x1, URZ ;  /* 0xffffffff29297890 */ /* 0x000fe2000fffe0ff */
[----:B------:R-:W-:Y:S01]  /*4c80*/  UMOV UR11, 0x4008 ;  /* 0x00004008000b7882 */ /* 0x000fe20000000000 */
[----:B------:R-:W-:Y:S01]  /*4c90*/  UMOV UR31, 0x4008 ;  /* 0x00004008001f7882 */ /* 0x000fe20000000000 */
[----:B------:R1:W-:Y:S01]  /*4ca0*/  UTCCP.T.S.2CTA.4x32dp128bit tmem[UR36+0x80], gdesc[UR10] ;  /* 0x0000800a240079e7 */ /* 0x0003e20009300000 */
[----:B------:R-:W-:Y:S01]  /*4cb0*/  UTCCP.T.S.2CTA.4x32dp128bit tmem[UR36+0x84], gdesc[UR30] ;  /* 0x0000841e240079e7 */ /* 0x000fe20009300000 */
[----:B------:R-:W-:Y:S01]  /*4cc0*/  UMOV UR33, 0x4008 ;  /* 0x0000400800217882 */ /* 0x000fe20000000000 */
[----:B------:R-:W-:Y:S01]  /*4cd0*/  UMOV UR35, 0x4008 ;  /* 0x0000400800237882 */ /* 0x000fe20000000000 */
[----:B------:R-:W-:Y:S01]  /*4ce0*/  UTCCP.T.S.2CTA.4x32dp128bit tmem[UR36+0x88], gdesc[UR32] ;  /* 0x00008820240079e7 */ /* 0x000fe20009300000 */
[----:B------:R-:W-:Y:S01]  /*4cf0*/  UTCCP.T.S.2CTA.4x32dp128bit tmem[UR36+0x8c], gdesc[UR34] ;  /* 0x00008c22240079e7 */ /* 0x000fe20009300000 */
[----:B------:R-:W-:Y:S01]  /*4d00*/  UMOV UR9, 0x4008 ;  /* 0x0000400800097882 */ /* 0x000fe20000000000 */
[----:B------:R-:W-:Y:S01]  /*4d10*/  UMOV UR25, 0x4008 ;  /* 0x0000400800197882 */ /* 0x000fe20000000000 */
[----:B------:R4:W-:Y:S01]  /*4d20*/  UTCCP.T.S.2CTA.4x32dp128bit tmem[UR36+0x90], gdesc[UR8] ;  /* 0x00009008240079e7 */ /* 0x0009e20009300000 */
[----:B------:R2:W-:Y:S01]  /*4d30*/  UTCCP.T.S.2CTA.4x32dp128bit tmem[UR36+0x94], gdesc[UR24] ;  /* 0x00009418240079e7 */ /* 0x0005e20009300000 */
[----:B------:R-:W-:Y:S01]  /*4d40*/  UMOV UR27, 0x4008 ;  /* 0x00004008001b7882 */ /* 0x000fe20000000000 */
[----:B------:R-:W-:Y:S01]  /*4d50*/  UMOV UR29, 0x4008 ;  /* 0x00004008001d7882 */ /* 0x000fe20000000000 */
[----:B------:R2:W-:Y:S01]  /*4d60*/  UTCCP.T.S.2CTA.4x32dp128bit tmem[UR36+0x98], gdesc[UR26] ;  /* 0x0000981a240079e7 */ /* 0x0005e20009300000 */
[----:B------:R2:W-:Y:S01]  /*4d70*/  UTCCP.T.S.2CTA.4x32dp128bit tmem[UR36+0x9c], gdesc[UR28] ;  /* 0x00009c1c240079e7 */ /* 0x0005e20009300000 */
[----:B------:R-:W-:Y:S01]  /*4d80*/  UMOV UR7, 0x40004040 ;  /* 0x4000404000077882 */ /* 0x000fe20000000000 */
[----:B------:R-:W-:Y:S01]  /*4d90*/  UMOV UR5, 0x40004040 ;  /* 0x4000404000057882 */ /* 0x000fe20000000000 */
[----:B------:R-:W-:Y:S01]  /*4da0*/  UMOV UR23, 0x40004040 ;  /* 0x4000404000177882 */ /* 0x000fe20000000000 */
[----:B------:R2:W-:Y:S01]  /*4db0*/  UTCOMMA.2CTA.4X gdesc[UR4], gdesc[UR6], tmem[UR37], tmem[UR50], idesc[UR51], tmem[UR54], UP0 ;  /* 0x80363206040075ea */ /* 0x0005e20008200025 */
[----:B------:R-:W-:Y:S01]  /*4dc0*/  UISETP.NE.AND UP0, UPT, UR38, UR52, UPT ;  /* 0x000000342600728c */ /* 0x000fe2000bf05270 */
[----:B------:R-:W-:Y:S01]  /*4dd0*/  UMOV UR21, 0x40004040 ;  /* 0x4000404000157882 */ /* 0x000fe20000000000 */
[----:B------:R-:W-:Y:S01]  /*4de0*/  UMOV UR19, 0x40004040 ;  /* 0x4000404000137882 */ /* 0x000fe20000000000 */
[----:B------:R2:W-:Y:S01]  /*4df0*/  UTCOMMA.2CTA.4X gdesc[UR20], gdesc[UR22], tmem[UR37], tmem[UR48], idesc[UR49], tmem[UR60], UPT ;  /* 0x803c3016140075ea */ /* 0x0005e2000ba00025 */
[----:B------:R-:W-:Y:S01]  /*4e00*/  UMOV UR17, 0x40004040 ;  /* 0x4000404000117882 */ /* 0x000fe20000000000 */
[----:B------:R-:W-:Y:S01]  /*4e10*/  UMOV UR15, 0x40004040 ;  /* 0x40004040000f7882 */ /* 0x000fe20000000000 */
[----:B------:R2:W-:Y:S01]  /*4e20*/  UTCOMMA.2CTA.4X gdesc[UR16], gdesc[UR18], tmem[UR37], tmem[UR46], idesc[UR47], tmem[UR58], UPT ;  /* 0x803a2e12100075ea */ /* 0x0005e2000ba00025 */
[----:B------:R-:W-:Y:S01]  /*4e30*/  UMOV UR13, 0x40004040 ;  /* 0x40004040000d7882 */ /* 0x000fe20000000000 */
[----:B-1----:R-:W-:Y:S01]  /*4e40*/  UMOV UR11, 0x1 ;  /* 0x00000001000b7882 */ /* 0x002fe20000000000 */
[----:B------:R2:W-:Y:S01]  /*4e50*/  UTCOMMA.2CTA.4X gdesc[UR12], gdesc[UR14], tmem[UR37], tmem[UR44], idesc[UR45], tmem[UR56], UPT ;  /* 0x80382c0e0c0075ea */ /* 0x0005e2000ba00025 */
[----:B------:R2:W-:Y:S01]  /*4e60*/  UTCBAR.2CTA.MULTICAST [UR42], URZ, UR53 ;  /* 0x000000ff2a0073e9 */ /* 0x0005e20008200835 */
[----:B----4-:R-:W-:Y:S01]  /*4e70*/  UMOV UR9, UR39 ;  /* 0x0000002700097c82 */ /* 0x010fe20008000000 */
[----:B------:R-:W-:Y:S05]  /*4e80*/  BRA.U UP0, `(.L_x_83) ;  /* 0xfffffff900ec7547 */ /* 0x000fea000b83ffff */
.L_x_80:
[----:B--2---:R-:W-:Y:S01]  /*4e90*/  UIADD3 UR4, UPT, UPT, UR67, 0xe0, URZ ;  /* 0x000000e043047890 */ /* 0x004fe2000fffe0ff */
[----:B------:R-:W-:-:S08]  /*4ea0*/  UMOV UR38, UR52 ;  /* 0x0000003400267c82 */ /* 0x000fd00008000000 */
[----:B------:R2:W-:Y:S01]  /*4eb0*/  UTCBAR.2CTA.MULTICAST [UR4], URZ, UR73 ;  /* 0x000000ff040073e9 */ /* 0x0005e20008200849 */
[----:B------:R-:W-:Y:S02]  /*4ec0*/  NOP ;  /* 0x0000000000007918 */ /* 0x000fe40000000000 */
.L_x_78:
[----:B------:R-:W-:Y:S01]  /*4ed0*/  R2UR UR5, R86 ;  /* 0x00000000560572ca */ /* 0x000fe200000e0000 */
[----:B--2---:R-:W-:Y:S01]  /*4ee0*/  UIADD3 UR4, UPT, UPT, UR69, 0x1, URZ ;  /* 0x0000000145047890 */ /* 0x004fe2000fffe0ff */
[----:B------:R-:W-:-:S03]  /*4ef0*/  ISETP.NE.AND P0, PT, R13, 0x2, PT ;  /* 0x000000020d00780c */ /* 0x000fc60003f05270 */
[----:B------:R-:W-:Y:S01]  /*4f00*/  UISETP.NE.AND UP0, UPT, UR4, 0x2, UPT ;  /* 0x000000020400788c */ /* 0x000fe2000bf05270 */
[----:B-1----:R-:W-:Y:S02]  /*4f10*/  SEL R9, RZ, 0x1, P0 ;  /* 0x00000001ff097807 */ /* 0x002fe40000000000 */
[----:B------:R-:W-:Y:S01]  /*4f20*/  SEL R13, R13, RZ, P0 ;  /* 0x000000ff0d0d7207 */ /* 0x000fe20000000000 */
[----:B------:R-:W-:Y:S01]  /*4f30*/  USEL UR69, UR4, URZ, UP0 ;  /* 0x000000ff04457287 */ /* 0x000fe20008000000 */
[----:B------:R-:W-:-:S03]  /*4f40*/  LOP3.LUT R12, R12, R9, RZ, 0x3c, !PT ;  /* 0x000000090c0c7212 */ /* 0x000fc600078e3cff */
[----:B------:R-:W-:Y:S02]  /*4f50*/  UIADD3 UR25, UPT, UPT, UR66, UR5, URZ ;  /* 0x0000000542197290 */ /* 0x000fe4000fffe0ff */
[----:B------:R-:W-:-:S06]  /*4f60*/  USEL UR5, URZ, 0x1, UP0 ;  /* 0x00000001ff057887 */ /* 0x000fcc0008000000 */
[----:B------:R-:W-:Y:S01]  /*4f70*/  LOP3.LUT R14, R14, UR5, RZ, 0x3c, !PT ;  /* 0x000000050e0e7c12 */ /* 0x000fe2000f8e3cff */
[----:B------:R-:W-:Y:S06]  /*4f80*/  BRA.U UP2, `(.L_x_84) ;  /* 0xfffffff1026c7547 */ /* 0x000fec000b83ffff */
[----:B------:R-:W1:Y:S01]  /*4f90*/  S2UR UR8, SR_CgaCtaId ;  /* 0x00000000000879c3 */ /* 0x000e620000008800 */
[----:B------:R-:W-:Y:S01]  /*4fa0*/  ELECT P0, URZ, PT ;  /* 0x0000000000ff782f */ /* 0x000fe20003800000 */
[----:B------:R-:W-:Y:S01]  /*4fb0*/  IMAD.MOV.U32 R0, RZ, RZ, 0x1 ;  /* 0x00000001ff007424 */ /* 0x000fe200078e00ff */
[----:B------:R-:W-:Y:S01]  /*4fc0*/  UMOV UR4, 0x40 ;  /* 0x0000004000047882 */ /* 0x000fe20000000000 */
[----:B------:R-:W-:-:S04]  /*4fd0*/  R2UR UR5, R4 ;  /* 0x00000000040572ca */ /* 0x000fc800000e0000 */
[----:B------:R-:W-:Y:S09]  /*4fe0*/  UVIRTCOUNT.DEALLOC.SMPOOL 0x80 ;  /* 0x000000800000784c */ /* 0x000ff20000000000 */
[----:B------:R-:W-:Y:S02]  /*4ff0*/  UISETP.NE.AND UP0, UPT, UR5, URZ, UPT ;  /* 0x000000ff0500728c */ /* 0x000fe4000bf05270 */
[----:B-1----:R-:W-:-:S09]  /*5000*/  ULEA UR8, UR8, UR4, 0x18 ;  /* 0x0000000408087291 */ /* 0x002fd2000f8ec0ff */
[----:B------:R1:W-:Y:S01]  /*5010*/  @P0 STS.U8 [UR8+0x1c], R0 ;  /* 0x00001c00ff000988 */ /* 0x0003e20008000008 */
[----:B------:R-:W-:Y:S05]  /*5020*/  BRA.U UP0, `(.L_x_85) ;  /* 0x0000000100587547 */ /* 0x000fea000b800000 */
[----:B------:R-:W-:Y:S01]  /*5030*/  UIADD3 UR5, UPT, UPT, UR43, 0xf0, URZ ;  /* 0x000000f02b057890 */ /* 0x000fe2000fffe0ff */
[----:B------:R-:W-:-:S03]  /*5040*/  SHF.L.U32 R5, R14, 0x1f, RZ ;  /* 0x0000001f0e057819 */ /* 0x000fc600000006ff */
[----:B------:R-:W-:-:S09]  /*5050*/  ULEA UR4, UR69, UR5, 0x3 ;  /* 0x0000000545047291 */ /* 0x000fd2000f8e18ff */
[----:B------:R-:W2:Y:S02]  /*5060*/  SYNCS.PHASECHK.TRANS64.TRYWAIT P0, [UR4], R5 ;  /* 0x00000005ff0075a7 */ /* 0x000ea40008001104 */
[----:B--2---:R-:W-:Y:S05]  /*5070*/  @!P0 BRA `(.L_x_86) ;  /* 0x00000048008c8947 */ /* 0x004fea0003800000 */
.L_x_172:
[----:B------:R-:W-:-:S04]  /*5080*/  UIADD3 UR4, UPT, UPT, UR69, 0x1, URZ ;  /* 0x0000000145047890 */ /* 0x000fc8000fffe0ff */
[----:B------:R-:W-:-:S04]  /*5090*/  UISETP.NE.AND UP1, UPT, UR4, 0x2, UPT ;  /* 0x000000020400788c */ /* 0x000fc8000bf25270 */
[----:B------:R-:W-:Y:S02]  /*50a0*/  USEL UR6, URZ, 0x1, UP1 ;  /* 0x00000001ff067887 */ /* 0x000fe40008800000 */
[----:B------:R-:W-:-:S04]  /*50b0*/  USEL UR4, UR4, URZ, UP1 ;  /* 0x000000ff04047287 */ /* 0x000fc80008800000 */
[----:B------:R-:W-:Y:S01]  /*50c0*/  ULEA UR4, UR4, UR5, 0x3 ;  /* 0x0000000504047291 */ /* 0x000fe2000f8e18ff */
[----:B-1----:R-:W-:-:S04]  /*50d0*/  LOP3.LUT R5, R14, UR6, RZ, 0x3c, !PT ;  /* 0x000000060e057c12 */ /* 0x002fc8000f8e3cff */
[----:B------:R-:W-:Y:S01]  /*50e0*/  SHF.L.U32 R5, R5, 0x1f, RZ ;  /* 0x0000001f05057819 */ /* 0x000fe200000006ff */
[----:B------:R-:W-:-:S04]  /*50f0*/  IMAD.U32 R0, RZ, RZ, UR4 ;  /* 0x00000004ff007e24 */ /* 0x000fc8000f8e00ff */
[----:B------:R1:W2:Y:S03]  /*5100*/  SYNCS.PHASECHK.TRANS64.TRYWAIT P0, [R0+URZ], R5 ;  /* 0x00000005000075a7 */ /* 0x0002a600080011ff */
[----:B--2---:R-:W-:Y:S05]  /*5110*/  @!P0 NANOSLEEP.SYNCS 0x989680 ;  /* 0x009896800000895d */ /* 0x004fea0003900000 */
[----:B------:R-:W2:Y:S02]  /*5120*/  @!P0 SYNCS.PHASECHK.TRANS64 P0, [R0+URZ], R5 ;  /* 0x00000005000085a7 */ /* 0x000ea400080010ff */
[----:B--2---:R-:W-:Y:S05]  /*5130*/  @P0 BRA `(.L_x_87) ;  /* 0x0000000000240947 */ /* 0x004fea0003800000 */
.L_x_88:
[----:B--2---:R2:W4:Y:S02]  /*5140*/  SYNCS.PHASECHK.TRANS64.TRYWAIT P0, [R0+URZ], R5 ;  /* 0x00000005000075a7 */ /* 0x00452400080011ff */
[----:B----4-:R-:W-:Y:S05]  /*5150*/  @!P0 NANOSLEEP.SYNCS 0x989680 ;  /* 0x009896800000895d */ /* 0x010fea0003900000 */
[----:B------:R-:W4:Y:S02]  /*5160*/  @!P0 SYNCS.PHASECHK.TRANS64 P0, [R0+URZ], R5 ;  /* 0x00000005000085a7 */ /* 0x000f2400080010ff */
[----:B----4-:R-:W-:Y:S05]  /*5170*/  @!P0 BRA `(.L_x_88) ;  /* 0xfffffffc00f08947 */ /* 0x010fea000383ffff */
[----:B------:R-:W-:Y:S05]  /*5180*/  BRA `(.L_x_87) ;  /* 0x0000000000107947 */ /* 0x000fea0003800000 */
.L_x_85:
[----:B------:R-:W-:Y:S01]  /*5190*/  R2UR UR5, R3 ;  /* 0x00000000030572ca */ /* 0x000fe200000e0000 */
[----:B------:R-:W-:-:S12]  /*51a0*/  UIADD3 UR4, UPT, UPT, UR43, 0x120, URZ ;  /* 0x000001202b047890 */ /* 0x000fd8000fffe0ff */
[----:B------:R-:W-:-:S09]  /*51b0*/  UPRMT UR4, UR5, 0x654, UR4 ;  /* 0x0000065405047896 */ /* 0x000fd20008000004 */
[----:B------:R-:W-:Y:S03]  /*51c0*/  SYNCS.ARRIVE.TRANS64.RED.A1T0 RZ, [UR4], RZ ;  /* 0x000000ffffff79a7 */ /* 0x000fe60008100404 */
.L_x_87:
[----:B-12---:R-:W-:Y:S01]  /*51d0*/  SHF.L.U32 R5, RZ, 0x1f, RZ ;  /* 0x0000001fff057819 */ /* 0x006fe200000006ff */
[----:B------:R-:W-:Y:S01]  /*51e0*/  UIADD3 UR4, UPT, UPT, UR43, 0x120, URZ ;  /* 0x000001202b047890 */ /* 0x000fe2000fffe0ff */
[----:B------:R-:W-:Y:S02]  /*51f0*/  PLOP3.LUT P0, PT, PT, PT, UP0, 0x80, 0x8 ;  /* 0x000000000008781c */ /* 0x000fe40003f0f008 */
[----:B---3--:R-:W1:Y:S02]  /*5200*/  SYNCS.PHASECHK.TRANS64.TRYWAIT P1, [UR43+0x120], R5 ;  /* 0x00012005ff0075a7 */ /* 0x008e64000802112b */
[----:B-1----:R-:W-:Y:S09]  /*5210*/  @!P1 BRA `(.L_x_89) ;  /* 0x00000048003c9947 */ /* 0x002ff20003800000 */
.L_x_174:
[----:B------:R-:W-:Y:S01]  /*5220*/  R2UR UR5, R3 ;  /* 0x00000000030572ca */ /* 0x000fe200000e0000 */
[----:B------:R-:W-:-:S12]  /*5230*/  UMOV UR6, 0x1 ;  /* 0x0000000100067882 */ /* 0x000fd80000000000 */
[----:B------:R-:W-:-:S03]  /*5240*/  @!UP0 UPRMT UR4, UR5, 0x654, UR4 ;  /* 0x0000065405048896 */ /* 0x000fc60008000004 */
[----:B------:R-:W-:-:S06]  /*5250*/  UMOV UR5, 0xffff ;  /* 0x0000ffff00057882 */ /* 0x000fcc0000000000 */
[----:B------:R-:W-:Y:S01]  /*5260*/  @!P0 SYNCS.ARRIVE.TRANS64.RED.A1T0 RZ, [UR4], RZ ;  /* 0x000000ffffff89a7 */ /* 0x000fe20008100404 */
[----:B------:R-:W-:Y:S01]  /*5270*/  NOP ;  /* 0x0000000000007918 */ /* 0x000fe20000000000 */
[----:B-1----:R-:W1:Y:S01]  /*5280*/  LDS R0, [UR8+0x14] ;  /* 0x00001408ff007984 */ /* 0x002e620008000800 */
[----:B------:R-:W-:-:S04]  /*5290*/  ULOP3.LUT UR4, UR36, 0xffff, URZ, 0xc0, !UPT ;  /* 0x0000ffff24047892 */ /* 0x000fc8000f8ec0ff */
[----:B------:R-:W-:-:S04]  /*52a0*/  USHF.R.U32.HI UR4, URZ, 0x5, UR4 ;  /* 0x00000005ff047899 */ /* 0x000fc80008011604 */
[----:B------:R-:W-:Y:S02]  /*52b0*/  USHF.L.U32 UR5, UR5, UR4, URZ ;  /* 0x0000000405057299 */ /* 0x000fe400080006ff */
[----:B------:R-:W-:-:S04]  /*52c0*/  USHF.L.U32 UR4, UR6, UR4, URZ ;  /* 0x0000000406047299 */ /* 0x000fc800080006ff */
[----:B-1----:R-:W-:-:S04]  /*52d0*/  LOP3.LUT R0, R0, UR5, RZ, 0xc0, !PT ;  /* 0x0000000500007c12 */ /* 0x002fc8000f8ec0ff */
[----:B------:R-:W-:-:S13]  /*52e0*/  ISETP.NE.AND P0, PT, R0, UR5, PT ;  /* 0x0000000500007c0c */ /* 0x000fda000bf05270 */
[----:B------:R-:W-:Y:S05]  /*52f0*/  @P0 BRA `(.L_x_90) ;  /* 0x0000000000580947 */ /* 0x000fea0003800000 */
[----:B------:R-:W1:Y:S02]  /*5300*/  LDS R0, [UR8+0x18] ;  /* 0x00001808ff007984 */ /* 0x000e640008000800 */
[----:B-1----:R-:W-:-:S04]  /*5310*/  LOP3.LUT R0, R0, UR4, RZ, 0xc0, !PT ;  /* 0x0000000400007c12 */ /* 0x002fc8000f8ec0ff */
[----:B------:R-:W-:-:S13]  /*5320*/  ISETP.NE.AND P0, PT, R0, UR4, PT ;  /* 0x0000000400007c0c */ /* 0x000fda000bf05270 */
[----:B------:R-:W-:Y:S05]  /*5330*/  @P0 BRA `(.L_x_91) ;  /* 0x00000000003c0947 */ /* 0x000fea0003800000 */
[----:B------:R-:W1:Y:S01]  /*5340*/  S2R R2, SR_LANEID ;  /* 0x0000000000027919 */ /* 0x000e620000000000 */
[----:B------:R-:W-:Y:S01]  /*5350*/  ULOP3.LUT UR5, URZ, UR5, URZ, 0x33, !UPT ;  /* 0x00000005ff057292 */ /* 0x000fe2000f8e33ff */
[----:B------:R-:W-:Y:S01]  /*5360*/  LOP3.LUT R4, RZ, UR4, RZ, 0x33, !PT ;  /* 0x00000004ff047c12 */ /* 0x000fe2000f8e33ff */
[----:B------:R-:W-:Y:S02]  /*5370*/  VOTEU.ANY UR4, UPT, PT ;  /* 0x0000000000047886 */ /* 0x000fe400038e0100 */
[----:B------:R-:W-:Y:S01]  /*5380*/  UFLO.U32 UR4, UR4 ;  /* 0x00000004000472bd */ /* 0x000fe200080e0000 */
[----:B------:R-:W2:Y:S01]  /*5390*/  REDUX UR6, R4 ;  /* 0x00000000040673c4 */ /* 0x000ea20000000000 */
[----:B------:R-:W-:-:S06]  /*53a0*/  IMAD.U32 R0, RZ, RZ, UR5 ;  /* 0x00000005ff007e24 */ /* 0x000fcc000f8e00ff */
[----:B------:R3:W-:Y:S01]  /*53b0*/  UTCATOMSWS.AND URZ, UR5 ;  /* 0x0000000500ff79e3 */ /* 0x0007e20008000000 */
[----:B------:R-:W4:Y:S01]  /*53c0*/  REDUX UR7, R0 ;  /* 0x00000000000773c4 */ /* 0x000f220000000000 */
[----:B-1----:R-:W-:Y:S01]  /*53d0*/  ISETP.EQ.U32.AND P0, PT, R2, UR4, PT ;  /* 0x0000000402007c0c */ /* 0x002fe2000bf02070 */
[----:B--2---:R-:W-:Y:S01]  /*53e0*/  IMAD.U32 R2, RZ, RZ, UR6 ;  /* 0x00000006ff027e24 */ /* 0x004fe2000f8e00ff */
[----:B----4-:R-:W-:-:S11]  /*53f0*/  MOV R3, UR7 ;  /* 0x0000000700037c02 */ /* 0x010fd60008000f00 */
[----:B------:R3:W-:Y:S04]  /*5400*/  @P0 ATOMS.AND RZ, [UR8+0x14], R3 ;  /* 0x00001403ffff098c */ /* 0x0007e8000a800008 */
[----:B------:R3:W-:Y:S01]  /*5410*/  @P0 ATOMS.AND RZ, [UR8+0x18], R2 ;  /* 0x00001802ffff098c */ /* 0x0007e2000a800008 */
[----:B------:R-:W-:Y:S05]  /*5420*/  BRA `(.L_x_92) ;  /* 0x0000000000147947 */ /* 0x000fea0003800000 */
.L_x_91:
[----:B------:R-:W-:Y:S02]  /*5430*/  MOV R2, 0x5450 ;  /* 0x0000545000027802 */ /* 0x000fe40000000f00 */
[----:B-----5:R-:W-:Y:S05]  /*5440*/  CALL.REL.NOINC `($__internal_0_$__cuda_sm10x_tcgen05_guardrail_trap_col_being_dealloced_not_returned_by_alloc) ;  /* 0x0000004800a47944 */ /* 0x020fea0003c00000 */
[----:B------:R-:W-:Y:S05]  /*5450*/  BRA `(.L_x_92) ;  /* 0x0000000000087947 */ /* 0x000fea0003800000 */
.L_x_90:
[----:B------:R-:W-:Y:S02]  /*5460*/  MOV R2, 0x5480 ;  /* 0x0000548000027802 */ /* 0x000fe40000000f00 */
[----:B-----5:R-:W-:Y:S05]  /*5470*/  CALL.REL.NOINC `($__internal_2_$__cuda_sm10x_tcgen05_guardrail_trap_unallocated_columns_being_dealloced) ;  /* 0x0000004800b07944 */ /* 0x020fea0003c00000 */
.L_x_92:
[----:B------:R-:W-:Y:S01]  /*5480*/  NOP ;  /* 0x0000000000007918 */ /* 0x000fe20000000000 */
[----:B---3--:R-:W-:Y:S05]  /*5490*/  EXIT ;  /* 0x000000000000794d */ /* 0x008fea0003800000 */
.L_x_63:
[----:B------:R-:W-:-:S09]  /*54a0*/  UISETP.NE.OR UP0, UPT, UR22, 0x3, !UP3 ;  /* 0x000000031600788c */ /* 0x000fd2000df05670 */
[----:B------:R-:W-:Y:S05]  /*54b0*/  BRA.U UP0, `(.L_x_93) ;  /* 0x0000000d00f07547 */ /* 0x000fea000b800000 */
[----:B------:R-:W1:Y:S01]  /*54c0*/  LDCU UR33, c[0x0][0x370] ;  /* 0x00006e00ff2177ac */ /* 0x000e620008000800 */
[----:B------:R-:W2:Y:S01]  /*54d0*/  LDC.64 R16, c[0x0][0x348] ;  /* 0x0000d200ff107b82 */ /* 0x000ea20000000a00 */
[----:B------:R-:W-:Y:S02]  /*54e0*/  HFMA2 R13, -RZ, RZ, 0, 0 ;  /* 0x00000000ff0d7431 */ /* 0x000fe400000001ff */
[----:B------:R-:W-:Y:S01]  /*54f0*/  IMAD.MOV.U32 R15, RZ, RZ, 0x1 ;  /* 0x00000001ff0f7424 */ /* 0x000fe200078e00ff */
[----:B------:R-:W1:Y:S01]  /*5500*/  LDCU.128 UR28, c[0x0][0xf10] ;  /* 0x0001e200ff1c77ac */ /* 0x000e620008000c00 */
[----:B------:R-:W-:Y:S01]  /*5510*/  IMAD.MOV.U32 R14, RZ, RZ, RZ ;  /* 0x000000ffff0e7224 */ /* 0x000fe200078e00ff */
[----:B------:R-:W-:Y:S01]  /*5520*/  MOV R7, 0x2000 ;  /* 0x0000200000077802 */ /* 0x000fe20000000f00 */
[----:B------:R-:W3:Y:S01]  /*5530*/  LDCU UR32, c[0x0][0x374] ;  /* 0x00006e80ff2077ac */ /* 0x000ee20008000800 */
[----:B------:R-:W4:Y:S01]  /*5540*/  LDC.64 R2, c[0x0][0xc88] ;  /* 0x00032200ff027b82 */ /* 0x000f220000000a00 */
[----:B------:R-:W3:Y:S01]  /*5550*/  LDCU UR15, c[0x0][0xf0c] ;  /* 0x0001e180ff0f77ac */ /* 0x000ee20008000800 */
[----:B------:R-:W3:Y:S06]  /*5560*/  LDCU UR37, c[0x0][0xf20] ;  /* 0x0001e400ff2577ac */ /* 0x000eec0008000800 */
[----:B------:R-:W2:Y:S01]  /*5570*/  LDC.64 R4, c[0x0][0xc90] ;  /* 0x00032400ff047b82 */ /* 0x000ea20000000a00 */
[----:B------:R-:W3:Y:S01]  /*5580*/  LDCU UR4, c[0x0][0xf30] ;  /* 0x0001e600ff0477ac */ /* 0x000ee20008000800 */
[----:B-1----:R-:W-:-:S02]  /*5590*/  UIMAD.WIDE.U32 UR6, UR33, UR28, URZ ;  /* 0x0000001c210672a5 */ /* 0x002fc4000f8e00ff */
[----:B---3--:R-:W-:Y:S01]  /*55a0*/  UIMAD.WIDE.U32 UR8, UR32, UR31, URZ ;  /* 0x0000001f200872a5 */ /* 0x008fe2000f8e00ff */
[----:B------:R-:W-:Y:S01]  /*55b0*/  UMOV UR24, 0x400 ;  /* 0x0000040000187882 */ /* 0x000fe20000000000 */
[----:B------:R-:W-:-:S03]  /*55c0*/  UPLOP3.LUT UP3, UPT, UPT, UPT, UPT, 0x40, 0x4 ;  /* 0x000000000004789c */ /* 0x000fc60003f6e870 */
[----:B------:R-:W-:Y:S01]  /*55d0*/  UMOV UR6, UR7 ;  /* 0x0000000700067c82 */ /* 0x000fe20008000000 */
[----:B------:R-:W-:Y:S01]  /*55e0*/  UISETP.GE.AND UP0, UPT, UR40, 0x1, UPT ;  /* 0x000000012800788c */ /* 0x000fe2000bf06270 */
[----:B------:R-:W-:Y:S01]  /*55f0*/  UMOV UR34, UR9 ;  /* 0x0000000900227c82 */ /* 0x000fe20008000000 */
[----:B------:R-:W-:Y:S01]  /*5600*/  UISETP.NE.AND UP4, UPT, UR40, 0x1, UPT ;  /* 0x000000012800788c */ /* 0x000fe2000bf85270 */
[----:B------:R-:W1:Y:S01]  /*5610*/  LDCU.64 UR16, c[0x0][0xf28] ;  /* 0x0001e500ff1077ac */ /* 0x000e620008000a00 */
[----:B------:R-:W-:Y:S02]  /*5620*/  ULEA UR24, UR57, UR24, 0x18 ;  /* 0x0000001839187291 */ /* 0x000fe4000f8ec0ff */
[----:B------:R-:W-:Y:S02]  /*5630*/  UISETP.NE.AND UP6, UPT, UR15, 0x1, UPT ;  /* 0x000000010f00788c */ /* 0x000fe4000bfc5270 */
[----:B------:R-:W-:Y:S02]  /*5640*/  UISETP.NE.AND UP5, UPT, UR30, 0x1, UPT ;  /* 0x000000011e00788c */ /* 0x000fe4000bfa5270 */
[----:B------:R-:W-:-:S02]  /*5650*/  USHF.R.U32.HI UR35, URZ, UR29, UR6 ;  /* 0x0000001dff237299 */ /* 0x000fc40008011606 */
[----:B------:R-:W-:Y:S02]  /*5660*/  USHF.R.U32.HI UR34, URZ, UR37, UR34 ;  /* 0x00000025ff227299 */ /* 0x000fe40008011622 */
[----:B------:R-:W-:Y:S01]  /*5670*/  UISETP.NE.AND UP2, UPT, UR4, 0x1, UPT ;  /* 0x000000010400788c */ /* 0x000fe2000bf45270 */
[----:B------:R-:W-:-:S10]  /*5680*/  UMOV UR12, URZ ;  /* 0x000000ff000c7c82 */ /* 0x000fd40008000000 */
.L_x_102:
[C---:B------:R-:W-:Y:S02]  /*5690*/  LEA R12, R14.reuse, UR24, 0x3 ;  /* 0x000000180e0c7c11 */ /* 0x040fe4000f8e18ff */
[----:B------:R-:W-:Y:S02]  /*56a0*/  SHF.L.U32 R9, R13, 0x1f, RZ ;  /* 0x0000001f0d097819 */ /* 0x000fe400000006ff */
[----:B------:R-:W-:Y:S02]  /*56b0*/  LEA R10, R14, UR24, 0x4 ;  /* 0x000000180e0a7c11 */ /* 0x000fe4000f8e20ff */
[----:B---3--:R-:W3:Y:S02]  /*56c0*/  SYNCS.PHASECHK.TRANS64.TRYWAIT P0, [R12+URZ+0xc0], R9 ;  /* 0x0000c0090c0075a7 */ /* 0x008ee400080011ff */
[----:B---3--:R-:W-:Y:S05]  /*56d0*/  @!P0 BRA `(.L_x_94) ;  /* 0x0000004400248947 */ /* 0x008fea0003800000 */
.L_x_175:
[----:B---3--:R-:W3:Y:S01]  /*56e0*/  LDS.128 R8, [R10+0x130] ;  /* 0x000130000a087984 */ /* 0x008ee20000000c00 */
[----:B------:R-:W-:Y:S01]  /*56f0*/  UISETP.GE.AND UP0, UPT, UR40, 0x1, UPT ;  /* 0x000000012800788c */ /* 0x000fe2000bf06270 */
[----:B------:R-:W-:Y:S01]  /*5700*/  @!PT LDS RZ, [RZ] ;  /* 0x00000000fffff984 */ /* 0x000fe20000000800 */
[----:B------:R-:W-:Y:S01]  /*5710*/  @!PT LDS RZ, [RZ] ;  /* 0x00000000fffff984 */ /* 0x000fe20000000800 */
[----:B------:R-:W-:Y:S01]  /*5720*/  @!PT LDS RZ, [RZ] ;  /* 0x00000000fffff984 */ /* 0x000fe20000000800 */
[----:B------:R-:W-:Y:S01]  /*5730*/  @!PT LDS RZ, [RZ] ;  /* 0x00000000fffff984 */ /* 0x000fe20000000800 */
[----:B------:R1:W-:Y:S06]  /*5740*/  MEMBAR.ALL.CTA ;  /* 0x0000000000007992 */ /* 0x0003ec0000008000 */
[----:B-1----:R-:W1:Y:S01]  /*5750*/  FENCE.VIEW.ASYNC.S ;  /* 0x00000000000073c6 */ /* 0x002e620000000000 */
[----:B---3--:R-:W-:Y:S11]  /*5760*/  LOP3.LUT P0, RZ, R10, 0x1, RZ, 0xc0, !PT ;  /* 0x000000010aff7812 */ /* 0x008ff6000780c0ff */
[----:B------:R-:W-:Y:S02]  /*5770*/  @!UPT UIADD3 URZ, UPT, UPT, URZ, URZ, URZ ;  /* 0x000000fffffff290 */ /* 0x000fe4000fffe0ff */
[----:B-1----:R-:W-:Y:S01]  /*5780*/  VOTEU.ANY UP1, P0 ;  /* 0x0000000000ff7886 */ /* 0x002fe20000020100 */
[----:B------:R-:W-:Y:S11]  /*5790*/  PLOP3.LUT P0, PT, PT, PT, UP1, 0x80, 0x8 ;  /* 0x000000000008781c */ /* 0x000ff60003f0f018 */
[----:B------:R-:W-:Y:S02]  /*57a0*/  @!UPT UIADD3 URZ, UPT, UPT, URZ, URZ, URZ ;  /* 0x000000fffffff290 */ /* 0x000fe4000fffe0ff */
[----:B------:R-:W-:Y:S02]  /*57b0*/  @P0 SHF.R.U32.HI R0, RZ, 0x10, R9 ;  /* 0x00000010ff000819 */ /* 0x000fe40000011609 */
[----:B------:R-:W-:Y:S02]  /*57c0*/  @P0 MOV R6, R8 ;  /* 0x0000000800060202 */ /* 0x000fe40000000f00 */
[----:B------:R-:W-:Y:S01]  /*57d0*/  @P0 R2UR UR4, R0 ;  /* 0x00000000000402ca */ /* 0x000fe200000e0000 */
[----:B------:R-:W-:Y:S01]  /*57e0*/  VIADD R0, R12, 0xd0 ;  /* 0x000000d00c007836 */ /* 0x000fe20000000000 */
[----:B------:R-:W-:Y:S02]  /*57f0*/  @P0 LOP3.LUT R8, R9, 0xffff, RZ, 0xc0, !PT ;  /* 0x0000ffff09080812 */ /* 0x000fe400078ec0ff */
[----:B------:R-:W-:Y:S02]  /*5800*/  @P0 R2UR UR6, R6 ;  /* 0x00000000060602ca */ /* 0x000fe400000e0000 */
[----:B------:R-:W-:Y:S02]  /*5810*/  PRMT R0, RZ, 0x654, R0 ;  /* 0x00000654ff007816 */ /* 0x000fe40000000000 */
[----:B------:R-:W-:Y:S02]  /*5820*/  @P0 R2UR UR5, R8 ;  /* 0x00000000080502ca */ /* 0x000fe400000e0000 */
[----:B------:R1:W-:Y:S03]  /*5830*/  SYNCS.ARRIVE.TRANS64.RED.A1T0 RZ, [R0+URZ], RZ ;  /* 0x000000ff00ff79a7 */ /* 0x0003e600081004ff */
[----:B------:R-:W-:Y:S04]  /*5840*/  @UP1 UMOV UR27, UR4 ;  /* 0x00000004001b1c82 */ /* 0x000fe80008000000 */
[----:B------:R-:W-:Y:S04]  /*5850*/  @UP1 UMOV UR14, UR6 ;  /* 0x00000006000e1c82 */ /* 0x000fe80008000000 */
[----:B------:R-:W-:Y:S01]  /*5860*/  @UP1 UMOV UR13, UR5 ;  /* 0x00000005000d1c82 */ /* 0x000fe20008000000 */
[----:B------:R-:W-:Y:S05]  /*5870*/  BRA.U !UP0, `(.L_x_95) ;  /* 0x0000000108a47547 */ /* 0x000fea000b800000 */
[----:B------:R-:W-:Y:S02]  /*5880*/  UIMAD.WIDE.U32 UR8, UR13, UR31, URZ ;  /* 0x0000001f0d0872a5 */ /* 0x000fe4000f8e00ff */
[----:B------:R-:W-:Y:S02]  /*5890*/  UIMAD.WIDE.U32 UR10, UR14, UR28, URZ ;  /* 0x0000001c0e0a72a5 */ /* 0x000fe4000f8e00ff */
[----:B------:R-:W-:Y:S02]  /*58a0*/  USEL UR4, UR32, UR34, !UP5 ;  /* 0x0000002220047287 */ /* 0x000fe4000e800000 */
[----:B------:R-:W-:Y:S02]  /*58b0*/  USEL UR7, UR33, UR35, !UP6 ;  /* 0x0000002321077287 */ /* 0x000fe4000f000000 */
[----:B------:R-:W-:Y:S02]  /*58c0*/  UIMAD.WIDE.U32 UR18, UR4, UR16, URZ ;  /* 0x00000010041272a5 */ /* 0x000fe4000f8e00ff */
[----:B------:R-:W-:Y:S01]  /*58d0*/  UIMAD.WIDE.U32 UR20, UR7, UR16, URZ ;  /* 0x00000010071472a5 */ /* 0x000fe2000f8e00ff */
[----:B------:R-:W-:Y:S02]  /*58e0*/  UMOV UR5, UR9 ;  /* 0x0000000900057c82 */ /* 0x000fe40008000000 */
[----:B------:R-:W-:Y:S03]  /*58f0*/  USHF.R.U32.HI UR6, URZ, UR37, UR5 ;  /* 0x00000025ff067299 */ /* 0x000fe60008011605 */
[----:B------:R-:W-:Y:S01]  /*5900*/  UMOV UR5, UR11 ;  /* 0x0000000b00057c82 */ /* 0x000fe20008000000 */
[----:B------:R-:W-:Y:S02]  /*5910*/  USEL UR6, UR13, UR6, !UP5 ;  /* 0x000000060d067287 */ /* 0x000fe4000e800000 */
[----:B------:R-:W-:Y:S02]  /*5920*/  USHF.R.U32.HI UR8, URZ, UR29, UR5 ;  /* 0x0000001dff087299 */ /* 0x000fe40008011605 */
[----:B------:R-:W-:Y:S01]  /*5930*/  UIMAD.WIDE.U32 UR10, UR6, UR16, URZ ;  /* 0x00000010060a72a5 */ /* 0x000fe2000f8e00ff */
[----:B------:R-:W-:Y:S02]  /*5940*/  UMOV UR5, UR19 ;  /* 0x0000001300057c82 */ /* 0x000fe40008000000 */
[----:B------:R-:W-:Y:S03]  /*5950*/  @UP4 USHF.R.U32.HI UR4, URZ, UR17, UR5 ;  /* 0x00000011ff044299 */ /* 0x000fe60008011605 */
[----:B------:R-:W-:Y:S01]  /*5960*/  UMOV UR5, UR21 ;  /* 0x0000001500057c82 */ /* 0x000fe20008000000 */
[----:B------:R-:W-:Y:S02]  /*5970*/  UIMAD UR4, UR40, UR4, URZ ;  /* 0x00000004280472a4 */ /* 0x000fe4000f8e02ff */
[----:B------:R-:W-:Y:S02]  /*5980*/  @UP4 USHF.R.U32.HI UR7, URZ, UR17, UR5 ;  /* 0x00000011ff074299 */ /* 0x000fe40008011605 */
[----:B------:R-:W-:Y:S02]  /*5990*/  USEL UR5, UR14, UR8, !UP6 ;  /* 0x000000080e057287 */ /* 0x000fe4000f000000 */
[----:B------:R-:W-:Y:S02]  /*59a0*/  UIMAD UR8, UR40, UR7, URZ ;  /* 0x00000007280872a4 */ /* 0x000fe4000f8e02ff */
[----:B------:R-:W-:Y:S03]  /*59b0*/  UISETP.GE.AND UP0, UPT, UR6, UR4, UPT ;  /* 0x000000040600728c */ /* 0x000fe6000bf06270 */
[----:B------:R-:W-:Y:S01]  /*59c0*/  UMOV UR4, UR11 ;  /* 0x0000000b00047c82 */ /* 0x000fe20008000000 */
[----:B------:R-:W-:Y:S02]  /*59d0*/  UISETP.GE.OR UP0, UPT, UR5, UR8, UP0 ;  /* 0x000000080500728c */ /* 0x000fe40008706670 */
[----:B------:R-:W-:Y:S02]  /*59e0*/  USHF.R.U32.HI UR4, URZ, UR17, UR4 ;  /* 0x00000011ff047299 */ /* 0x000fe40008011604 */
[----:B------:R-:W-:Y:S02]  /*59f0*/  UIMAD.WIDE.U32 UR8, UR5, UR16, URZ ;  /* 0x00000010050872a5 */ /* 0x000fe4000f8e00ff */
[----:B------:R-:W-:Y:S04]  /*5a00*/  USEL UR10, UR6, UR4, !UP4 ;  /* 0x00000004060a7287 */ /* 0x000fe8000e000000 */
[----:B------:R-:W-:Y:S01]  /*5a10*/  UIADD3 UR11, UPT, UPT, -UR10, URZ, URZ ;  /* 0x000000ff0a0b7290 */ /* 0x000fe2000fffe1ff */
[----:B------:R-:W-:Y:S02]  /*5a20*/  @!UP0 UMOV UR4, UR9 ;  /* 0x0000000900048c82 */ /* 0x000fe40008000000 */
[----:B------:R-:W-:Y:S02]  /*5a30*/  @!UP0 USHF.R.U32.HI UR4, URZ, UR17, UR4 ;  /* 0x00000011ff048299 */ /* 0x000fe40008011604 */
[----:B------:R-:W-:Y:S02]  /*5a40*/  UIMAD UR8, UR40, UR11, UR6 ;  /* 0x0000000b280872a4 */ /* 0x000fe4000f8e0206 */
[----:B------:R-:W-:Y:S04]  /*5a50*/  @!UP0 USEL UR4, UR5, UR4, !UP4 ;  /* 0x0000000405048287 */ /* 0x000fe8000e000000 */
[----:B------:R-:W-:Y:S02]  /*5a60*/  @!UP0 UIMAD UR8, UR7, UR8, UR4 ;  /* 0x00000008070882a4 */ /* 0x000fe4000f8e0204 */
[----:B------:R-:W-:Y:S02]  /*5a70*/  @!UP0 UIADD3 UR9, UPT, UPT, UR10, -UR4, URZ ;  /* 0x800000040a098290 */ /* 0x000fe4000fffe0ff */
[----:B------:R-:W-:Y:S02]  /*5a80*/  UIADD3 UR4, UPT, UPT, -UR5, URZ, URZ ;  /* 0x000000ff05047290 */ /* 0x000fe4000fffe1ff */
[----:B------:R-:W-:Y:S02]  /*5a90*/  UIADD3 UR7, UPT, UPT, -UR6, URZ, URZ ;  /* 0x000000ff06077290 */ /* 0x000fe4000fffe1ff */
[----:B------:R-:W-:Y:S02]  /*5aa0*/  @!UP0 UIMAD UR6, UR9, UR40, UR5 ;  /* 0x00000028090682a4 */ /* 0x000fe4000f8e0205 */
[----:B------:R-:W-:Y:S02]  /*5ab0*/  UIMAD UR14, UR15, UR4, UR14 ;  /* 0x000000040f0e72a4 */ /* 0x000fe4000f8e020e */
[----:B------:R-:W-:Y:S01]  /*5ac0*/  UIMAD UR13, UR30, UR7, UR13 ;  /* 0x000000071e0d72a4 */ /* 0x000fe2000f8e020d */
[----:B------:R-:W-:Y:S02]  /*5ad0*/  @!UP0 UMOV UR5, UR8 ;  /* 0x0000000800058c82 */ /* 0x000fe40008000000 */
[----:B------:R-:W-:Y:S02]  /*5ae0*/  UIMAD UR14, UR5, UR15, UR14 ;  /* 0x0000000f050e72a4 */ /* 0x000fe4000f8e020e */
[----:B------:R-:W-:Y:S11]  /*5af0*/  UIMAD UR13, UR6, UR30, UR13 ;  /* 0x0000001e060d72a4 */ /* 0x000ff6000f8e020d */
[----:B------:R-:W-:Y:S01]  /*5b00*/  @!UPT UIADD3 URZ, UPT, UPT, URZ, URZ, URZ ;  /* 0x000000fffffff290 */ /* 0x000fe2000fffe0ff */
.L_x_95:
[----:B------:R-:W3:Y:S01]  /*5b10*/  @!UP2 LDCU.128 UR20, c[0x0][0xf10] ;  /* 0x0001e200ff14a7ac */ /* 0x000ee20008000c00 */
[C---:B--2---:R-:W-:Y:S02]  /*5b20*/  ISETP.NE.U32.AND P1, PT, R4.reuse, RZ, PT ;  /* 0x000000ff0400720c */ /* 0x044fe40003f25070 */
[----:B------:R-:W-:Y:S02]  /*5b30*/  ISETP.NE.U32.AND P0, PT, R4, RZ, PT ;  /* 0x000000ff0400720c */ /* 0x000fe40003f05070 */
[C---:B------:R-:W-:Y:S02]  /*5b40*/  ISETP.NE.AND.EX P1, PT, R5.reuse, RZ, PT, P1 ;  /* 0x000000ff0500720c */ /* 0x040fe40003f25310 */
[----:B------:R-:W-:Y:S01]  /*5b50*/  ISETP.NE.AND.EX P0, PT, R5, RZ, PT, P0 ;  /* 0x000000ff0500720c */ /* 0x000fe20003f05300 */
[----:B------:R-:W2:Y:S01]  /*5b60*/  @!UP2 LDCU UR5, c[0x0][0xf0c] ;  /* 0x0001e180ff05a7ac */ /* 0x000ea20008000800 */
[----:B------:R-:W-:Y:S02]  /*5b70*/  USHF.L.U32 UR11, UR26, 0x7, URZ ;  /* 0x000000071a0b7899 */ /* 0x000fe400080006ff */
[----:B------:R-:W-:Y:S02]  /*5b80*/  USHF.L.U32 UR10, UR25, 0x6, URZ ;  /* 0x00000006190a7899 */ /* 0x000fe400080006ff */
[----:B---3--:R-:W-:Y:S07]  /*5b90*/  UIMAD.WIDE.U32 UR6, UR14, UR20, URZ ;  /* 0x000000140e0672a5 */ /* 0x008fee000f8e00ff */
[----:B------:R-:W-:Y:S01]  /*5ba0*/  @!UP2 UMOV UR4, UR7 ;  /* 0x000000070004ac82 */ /* 0x000fe20008000000 */
[----:B--2---:R-:W-:Y:S02]  /*5bb0*/  @!UP2 UISETP.NE.AND UP0, UPT, UR5, 0x1, UPT ;  /* 0x000000010500a88c */ /* 0x004fe4000bf05270 */
[----:B------:R-:W-:Y:S02]  /*5bc0*/  @!UP2 USHF.R.U32.HI UR4, URZ, UR21, UR4 ;  /* 0x00000015ff04a299 */ /* 0x000fe40008011604 */
[----:B------:R-:W-:Y:S02]  /*5bd0*/  UIMAD.WIDE.U32 UR6, UR13, UR23, URZ ;  /* 0x000000170d0672a5 */ /* 0x000fe4000f8e00ff */
[----:B------:R-:W-:Y:S02]  /*5be0*/  @!UP2 USEL UR8, UR14, UR4, !UP0 ;  /* 0x000000040e08a287 */ /* 0x000fe4000c000000 */
[----:B------:R-:W-:Y:S03]  /*5bf0*/  @!UP2 UISETP.NE.AND UP0, UPT, UR22, 0x1, UPT ;  /* 0x000000011600a88c */ /* 0x000fe6000bf05270 */
[----:B------:R-:W-:Y:S02]  /*5c00*/  @!UP2 UMOV UR6, UR7 ;  /* 0x000000070006ac82 */ /* 0x000fe40008000000 */
[----:B------:R-:W2:Y:S02]  /*5c10*/  @!UP2 LDCU UR4, c[0x0][0xf20] ;  /* 0x0001e400ff04a7ac */ /* 0x000ea40008000800 */
[----:B--2---:R-:W-:Y:S04]  /*5c20*/  @!UP2 USHF.R.U32.HI UR6, URZ, UR4, UR6 ;  /* 0x00000004ff06a299 */ /* 0x004fe80008011606 */
[----:B------:R-:W-:Y:S04]  /*5c30*/  @!UP2 USEL UR6, UR13, UR6, !UP0 ;  /* 0x000000060d06a287 */ /* 0x000fe8000c000000 */
[----:B------:R-:W-:Y:S02]  /*5c40*/  @!UP2 UIADD3 UR4, UPT, UPT, -UR8, UR6, URZ ;  /* 0x000000060804a290 */ /* 0x000fe4000fffe1ff */
[----:B------:R-:W-:Y:S02]  /*5c50*/  @!UP2 UIADD3 UR6, UPT, UPT, UR8, -UR6, URZ ;  /* 0x800000060806a290 */ /* 0x000fe4000fffe0ff */
[----:B------:R-:W-:Y:S02]  /*5c60*/  @!UP2 UIMAD UR14, UR4, UR5, UR14 ;  /* 0x00000005040ea2a4 */ /* 0x000fe4000f8e020e */
[----:B------:R-:W-:Y:S01]  /*5c70*/  @!UP2 UIMAD UR13, UR6, UR22, UR13 ;  /* 0x00000016060da2a4 */ /* 0x000fe2000f8e020d */
[----:B------:R-:W-:Y:S11]  /*5c80*/  BRA.U UP3, `(.L_x_96) ;  /* 0x0000000103107547 */ /* 0x000ff6000b800000 */
[----:B-1----:R-:W-:Y:S04]  /*5c90*/  MOV R0, UR48 ;  /* 0x0000003000007c02 */ /* 0x002fe80008000f00 */
[----:B------:R-:W-:Y:S04]  /*5ca0*/  SHF.L.U32 R9, R0, 0x1f, RZ ;  /* 0x0000001f00097819 */ /* 0x000fe800000006ff */
[----:B------:R-:W1:Y:S02]  /*5cb0*/  SYNCS.PHASECHK.TRANS64.TRYWAIT P2, [UR24+0xb8], R9 ;  /* 0x0000b809ff0075a7 */ /* 0x000e640008041118 */
[----:B-1----:R-:W-:Y:S05]  /*5cc0*/  @!P2 BRA `(.L_x_97) ;  /* 0x0000003c00bca947 */ /* 0x002fea0003800000 */
.L_x_96:
[----:B------:R-:W-:Y:S05]  /*5cd0*/  @!P1 BRA `(.L_x_98) ;  /* 0x0000000000309947 */ /* 0x000fea0003800000 */
[----:B----4-:R-:W-:Y:S01]  /*5ce0*/  ISETP.NE.U32.AND P1, PT, R2, RZ, PT ;  /* 0x000000ff0200720c */ /* 0x010fe20003f25070 */
[----:B------:R-:W2:Y:S01]  /*5cf0*/  LDCU.64 UR4, c[0x0][0x358] ;  /* 0x00006b00ff0477ac */ /* 0x000ea20008000a00 */
[----:B------:R-:W-:Y:S02]  /*5d00*/  IMAD.MOV.U32 R84, RZ, RZ, 0x1 ;  /* 0x00000001ff547424 */ /* 0x000fe400078e00ff */
[----:B------:R-:W-:Y:S11]  /*5d10*/  ISETP.NE.AND.EX P1, PT, R3, RZ, PT, P1 ;  /* 0x000000ff0300720c */ /* 0x000ff60003f25310 */
[----:B------:R-:W-:Y:S02]  /*5d20*/  @!UPT UIADD3 URZ, UPT, UPT, URZ, URZ, URZ ;  /* 0x000000fffffff290 */ /* 0x000fe4000fffe0ff */
[----:B-1----:R-:W1:Y:S01]  /*5d30*/  @P1 LDC.64 R8, c[0x0][0xc88] ;  /* 0x00032200ff081b82 */ /* 0x002e620000000a00 */
[----:B------:R-:W-:Y:S04]  /*5d40*/  @P1 IMAD R0, R4, UR36, RZ ;  /* 0x0000002404001c24 */ /* 0x000fe8000f8e02ff */
[----:B-1----:R-:W-:Y:S04]  /*5d50*/  @P1 IMAD.WIDE R8, R0, 0x4, R8 ;  /* 0x0000000400081825 */ /* 0x002fe800078e0208 */
[----:B------:R-:W-:Y:S01]  /*5d60*/  HFMA2 R0, -RZ, RZ, 0, 5.9604644775390625e-08 ;  /* 0x00000001ff007431 */ /* 0x000fe200000001ff */
[----:B--2--5:R2:W5:Y:S04]  /*5d70*/  @P1 LDG.E R41, desc[UR4][R8.64] ;  /* 0x0000000408291981 */ /* 0x024568000c1e1900 */
[----:B------:R-:W-:Y:S01]  /*5d80*/  @!P1 PRMT R84, R0, 0x7610, R84 ;  /* 0x0000761000549816 */ /* 0x000fe20000000054 */
[----:B--2---:R-:W3:Y:S06]  /*5d90*/  @!P1 LDC R41, c[0x0][0xc80] ;  /* 0x00032000ff299b82 */ /* 0x004eec0000000800 */
.L_x_98:
[----:B---3-5:R-:W-:Y:S01]  /*5da0*/  @!P0 FSETP.EQ.AND P1, PT, R41, RZ, PT ;  /* 0x000000ff2900820b */ /* 0x028fe20003f22000 */
[----:B------:R-:W-:Y:S01]  /*5db0*/  @!UPT UIADD3 URZ, UPT, UPT, URZ, URZ, URZ ;  /* 0x000000fffffff290 */ /* 0x000fe2000fffe0ff */
[----:B------:R-:W-:Y:S11]  /*5dc0*/  @!P0 BRA `(.L_x_99) ;  /* 0x0000000000188947 */ /* 0x000ff60003800000 */
[----:B------:R-:W-:Y:S02]  /*5dd0*/  LOP3.LUT P0, RZ, R84, 0xff, RZ, 0xc0, !PT ;  /* 0x000000ff54ff7812 */ /* 0x000fe4000780c0ff */
[----:B----4-:R-:W-:Y:S04]  /*5de0*/  ISETP.NE.U32.AND P1, PT, R2, RZ, PT ;  /* 0x000000ff0200720c */ /* 0x010fe80003f25070 */
[----:B------:R-:W-:Y:S04]  /*5df0*/  ISETP.NE.AND.EX P1, PT, R3, RZ, PT, P1 ;  /* 0x000000ff0300720c */ /* 0x000fe80003f25310 */
[----:B------:R-:W-:Y:S03]  /*5e00*/  PLOP3.LUT P1, PT, P1, PT, PT, 0x8, 0x80 ;  /* 0x000000000080781c */ /* 0x000fe60000f2e170 */
[----:B------:R-:W-:Y:S11]  /*5e10*/  @P0 FSETP.EQ.AND P1, PT, R41, RZ, PT ;  /* 0x000000ff2900020b */ /* 0x000ff60003f22000 */
[----:B------:R-:W-:Y:S02]  /*5e20*/  @!UPT UIADD3 URZ, UPT, UPT, URZ, URZ, URZ ;  /* 0x000000fffffff290 */ /* 0x000fe4000fffe0ff */
.L_x_99:
[----:B------:R-:W-:Y:S01]  /*5e30*/  ULEA UR4, UR12, UR24, 0x3 ;  /* 0x000000180c047291 */ /* 0x000fe2000f8e18ff */
[----:B-1----:R-:W-:Y:S02]  /*5e40*/  SHF.L.U32 R9, R15, 0x1f, RZ ;  /* 0x0000001f0f097819 */ /* 0x002fe400000006ff */
[----:B------:R-:W-:Y:S04]  /*5e50*/  ELECT P0, URZ, PT ;  /* 0x0000000000ff782f */ /* 0x000fe80003800000 */
[----:B------:R-:W-:Y:S02]  /*5e60*/  PLOP3.LUT P1, PT, P1, P0, PT, 0xf2, 0x2f ;  /* 0x00000000002f781c */ /* 0x000fe40000f21e72 */
[----:B------:R-:W1:Y:S11]  /*5e70*/  SYNCS.PHASECHK.TRANS64.TRYWAIT P2, [UR4+0x98], R9 ;  /* 0x00009809ff0075a7 */ /* 0x000e760008041104 */
[----:B------:R-:W-:Y:S05]  /*5e80*/  @!P1 IADD3 R8, P0, PT, R16, 0x980, RZ ;  /* 0x0000098010089810 */ /* 0x000fea0007f1e0ff */
[----:B------:R-:W-:Y:S01]  /*5e90*/  @!P1 IMAD.X R6, RZ, RZ, R17, P0 ;  /* 0x000000ffff069224 */ /* 0x000fe200000e0611 */
[----:B-1----:R-:W-:Y:S07]  /*5ea0*/  @!P2 BRA `(.L_x_100) ;  /* 0x0000003c005ca947 */ /* 0x002fee0003800000 */
.L_x_178:
[----:B------:R-:W-:Y:S01]  /*5eb0*/  @!P1 R2UR UR7, R6 ;  /* 0x00000000060792ca */ /* 0x000fe200000e0000 */
[----:B------:R-:W-:Y:S01]  /*5ec0*/  UIADD3 UR5, UPT, UPT, UR12, 0x1, URZ ;  /* 0x000000010c057890 */ /* 0x000fe2000fffe0ff */
[----:B------:R-:W-:Y:S01]  /*5ed0*/  @!P1 R2UR UR6, R8 ;  /* 0x00000000080692ca */ /* 0x000fe200000e0000 */
[----:B------:R-:W-:Y:S01]  /*5ee0*/  UIADD3 UR9, UPT, UPT, UR4, 0x80, URZ ;  /* 0x0000008004097890 */ /* 0x000fe2000fffe0ff */
[----:B------:R-:W-:Y:S01]  /*5ef0*/  @!P1 IMAD.MOV.U32 R6, RZ, RZ, 0x2000 ;  /* 0x00002000ff069424 */ /* 0x000fe200078e00ff */
[----:B------:R-:W-:Y:S01]  /*5f00*/  UISETP.NE.AND UP0, UPT, UR5, 0x3, UPT ;  /* 0x000000030500788c */ /* 0x000fe2000bf05270 */
[----:B------:R-:W-:Y:S01]  /*5f10*/  VIADD R14, R14, 0x1 ;  /* 0x000000010e0e7836 */ /* 0x000fe20000000000 */
[----:B------:R-:W-:Y:S01]  /*5f20*/  UMOV UR22, 0x0 ;  /* 0x0000000000167882 */ /* 0x000fe20000000000 */
[----:B------:R-:W-:Y:S01]  /*5f30*/  UMOV UR23, 0x10000000 ;  /* 0x1000000000177882 */ /* 0x000fe20000000000 */
[----:B------:R-:W-:Y:S04]  /*5f40*/  UPRMT UR20, UR57, 0x654, UR9 ;  /* 0x0000065439147896 */ /* 0x000fe80008000009 */
[----:B-1----:R-:W-:Y:S01]  /*5f50*/  IMAD.U32 R9, RZ, RZ, UR7 ;  /* 0x00000007ff097e24 */ /* 0x002fe2000f8e00ff */
[----:B------:R-:W-:Y:S01]  /*5f60*/  USEL UR7, URZ, 0x1, UP0 ;  /* 0x00000001ff077887 */ /* 0x000fe20008000000 */
[----:B------:R-:W-:Y:S01]  /*5f70*/  IMAD.U32 R8, RZ, RZ, UR6 ;  /* 0x00000006ff087e24 */ /* 0x000fe2000f8e00ff */
[----:B------:R-:W-:Y:S02]  /*5f80*/  USEL UR6, UR5, URZ, UP0 ;  /* 0x000000ff05067287 */ /* 0x000fe40008000000 */
[----:B------:R-:W-:Y:S01]  /*5f90*/  VOTEU.ALL UP0, P1 ;  /* 0x0000000000ff7886 */ /* 0x000fe20000800000 */
[----:B------:R-:W-:Y:S02]  /*5fa0*/  @!P1 R2UR UR19, R9 ;  /* 0x00000000091392ca */ /* 0x000fe400000e0000 */
[----:B------:R-:W-:Y:S02]  /*5fb0*/  @!P1 R2UR UR18, R8 ;  /* 0x00000000081292ca */ /* 0x000fe400000e0000 */
[----:B------:R-:W-:Y:S01]  /*5fc0*/  @!UP0 ULEA UR5, UR12, UR24, 0xd ;  /* 0x000000180c058291 */ /* 0x000fe2000f8e68ff */
[----:B------:R-:W-:Y:S02]  /*5fd0*/  LOP3.LUT R15, R15, UR7, RZ, 0x3c, !PT ;  /* 0x000000070f0f7c12 */ /* 0x000fe4000f8e3cff */
[----:B------:R-:W-:Y:S01]  /*5fe0*/  UMOV UR12, UR36 ;  /* 0x00000024000c7c82 */ /* 0x000fe20008000000 */
[----:B------:R-:W-:Y:S01]  /*5ff0*/  @!UP0 UIADD3 UR8, UPT, UPT, UR5, 0x200, URZ ;  /* 0x0000020005088890 */ /* 0x000fe2000fffe0ff */
[----:B------:R-:W-:Y:S01]  /*6000*/  SHF.L.U32 R0, R15, 0x1f, RZ ;  /* 0x0000001f0f007819 */ /* 0x000fe200000006ff */
[----:B------:R-:W-:Y:S01]  /*6010*/  VOTEU.ALL UP0, P1 ;  /* 0x0000000000ff7886 */ /* 0x000fe20000800000 */
[----:B------:R-:W-:Y:S06]  /*6020*/  ULEA UR5, UR6, UR24, 0x3 ;  /* 0x0000001806057291 */ /* 0x000fec000f8e18ff */
[----:B------:R1:W-:Y:S01]  /*6030*/  @!UP0 UTMALDG.3D [UR8], [UR18], desc[UR22] ;  /* 0x00001608120085b4 */ /* 0x0003e20008011000 */
[----:B------:R1:W-:Y:S01]  /*6040*/  @!P1 SYNCS.ARRIVE.TRANS64.RED.A0TR RZ, [UR4+0x80], R6 ;  /* 0x00008006ffff99a7 */ /* 0x0003e20008300404 */
[----:B------:R-:W-:Y:S01]  /*6050*/  SYNCS.ARRIVE.TRANS64.RED.A1T0 RZ, [UR20], RZ ;  /* 0x000000ffffff79a7 */ /* 0x000fe20008100414 */
[----:B------:R-:W2:Y:S02]  /*6060*/  SYNCS.PHASECHK.TRANS64.TRYWAIT P0, [UR5+0x98], R0 ;  /* 0x00009800ff0075a7 */ /* 0x000ea40008001105 */
[----:B-12---:R-:W-:Y:S05]  /*6070*/  @!P0 BRA `(.L_x_101) ;  /* 0x0000003c00008947 */ /* 0x006fea0003800000 */
.L_x_180:
[----:B------:R-:W-:Y:S01]  /*6080*/  UIADD3 UR9, UPT, UPT, UR5, 0x80, URZ ;  /* 0x0000008005097890 */ /* 0x000fe2000fffe0ff */
[----:B------:R-:W-:Y:S01]  /*6090*/  @!P1 IADD3 R6, P0, PT, R16, 0x980, RZ ;  /* 0x0000098010069810 */ /* 0x000fe20007f1e0ff */
[----:B------:R-:W-:Y:S01]  /*60a0*/  UPLOP3.LUT UP3, UPT, UPT, UPT, UPT, 0x80, 0x8 ;  /* 0x000000000008789c */ /* 0x000fe20003f6f070 */
[----:B------:R-:W-:Y:S01]  /*60b0*/  R2UR UR23, R86 ;  /* 0x00000000561772ca */ /* 0x000fe200000e0000 */
[----:B------:R-:W-:Y:S01]  /*60c0*/  UMOV UR20, 0x0 ;  /* 0x0000000000147882 */ /* 0x000fe20000000000 */
[----:B------:R-:W-:Y:S01]  /*60d0*/  @!P1 R2UR UR7, R6 ;  /* 0x00000000060792ca */ /* 0x000fe200000e0000 */
[----:B-1----:R-:W-:Y:S01]  /*60e0*/  @!P1 IMAD.X R0, RZ, RZ, R17, P0 ;  /* 0x000000ffff009224 */ /* 0x002fe200000e0611 */
[----:B------:R-:W-:Y:S01]  /*60f0*/  UMOV UR21, 0x10000000 ;  /* 0x1000000000157882 */ /* 0x000fe20000000000 */
[----:B------:R-:W-:Y:S01]  /*6100*/  UMOV UR12, UR36 ;  /* 0x00000024000c7c82 */ /* 0x000fe20008000000 */
[----:B------:R-:W-:Y:S01]  /*6110*/  VOTEU.ALL UP0, P1 ;  /* 0x0000000000ff7886 */ /* 0x000fe20000800000 */
[----:B------:R-:W-:Y:S01]  /*6120*/  R2UR UR22, R87 ;  /* 0x00000000571672ca */ /* 0x000fe200000e0000 */
[----:B------:R-:W-:Y:S01]  /*6130*/  UMOV UR36, UR27 ;  /* 0x0000001b00247c82 */ /* 0x000fe20008000000 */
[----:B------:R-:W-:Y:S02]  /*6140*/  @!P1 R2UR UR4, R0 ;  /* 0x00000000000492ca */ /* 0x000fe400000e0000 */
[----:B------:R-:W-:Y:S01]  /*6150*/  @!UP0 UIADD3 UR10, UPT, UPT, UR10, 0x20, URZ ;  /* 0x000000200a0a8890 */ /* 0x000fe2000fffe0ff */
[C---:B------:R-:W-:Y:S01]  /*6160*/  ISETP.NE.AND P0, PT, R14.reuse, 0x2, PT ;  /* 0x000000020e00780c */ /* 0x040fe20003f05270 */
[----:B------:R-:W-:Y:S02]  /*6170*/  UIADD3 UR25, UPT, UPT, UR13, UR23, URZ ;  /* 0x000000170d197290 */ /* 0x000fe4000fffe0ff */
[----:B------:R-:W-:Y:S01]  /*6180*/  IMAD.U32 R8, RZ, RZ, UR7 ;  /* 0x00000007ff087e24 */ /* 0x000fe2000f8e00ff */
[----:B------:R-:W-:Y:S02]  /*6190*/  SEL R0, RZ, 0x1, P0 ;  /* 0x00000001ff007807 */ /* 0x000fe40000000000 */
[----:B------:R-:W-:Y:S02]  /*61a0*/  SEL R14, R14, RZ, P0 ;  /* 0x000000ff0e0e7207 */ /* 0x000fe40000000000 */
[----:B------:R-:W-:Y:S01]  /*61b0*/  @!P1 R2UR UR18, R8 ;  /* 0x00000000081292ca */ /* 0x000fe200000e0000 */
[----:B------:R-:W-:Y:S01]  /*61c0*/  UIADD3 UR26, UPT, UPT, UR14, UR22, URZ ;  /* 0x000000160e1a7290 */ /* 0x000fe2000fffe0ff */
[----:B------:R-:W-:Y:S01]  /*61d0*/  IMAD.U32 R9, RZ, RZ, UR4 ;  /* 0x00000004ff097e24 */ /* 0x000fe2000f8e00ff */
[----:B------:R-:W-:Y:S01]  /*61e0*/  @!UP0 ULEA UR4, UR6, UR24, 0xd ;  /* 0x0000001806048291 */ /* 0x000fe2000f8e68ff */
[----:B------:R-:W-:Y:S03]  /*61f0*/  LOP3.LUT R13, R13, R0, RZ, 0x3c, !PT ;  /* 0x000000000d0d7212 */ /* 0x000fe600078e3cff */
[----:B------:R-:W-:Y:S01]  /*6200*/  @!P1 R2UR UR19, R9 ;  /* 0x00000000091392ca */ /* 0x000fe200000e0000 */
[----:B------:R-:W-:Y:S01]  /*6210*/  @!UP0 UIADD3 UR8, UPT, UPT, UR4, 0x200, URZ ;  /* 0x0000020004088890 */ /* 0x000fe2000fffe0ff */
[----:B------:R-:W-:Y:S01]  /*6220*/  VOTEU.ALL UP0, P1 ;  /* 0x0000000000ff7886 */ /* 0x000fe20000800000 */
[----:B------:R-:W-:Y:S10]  /*6230*/  UPRMT UR4, UR57, 0x654, UR9 ;  /* 0x0000065439047896 */ /* 0x000ff40008000009 */
[----:B------:R1:W-:Y:S01]  /*6240*/  @!UP0 UTMALDG.3D [UR8], [UR18], desc[UR20] ;  /* 0x00001408120085b4 */ /* 0x0003e20008011000 */
[----:B------:R3:W-:Y:S01]  /*6250*/  @!P1 SYNCS.ARRIVE.TRANS64.RED.A0TR RZ, [UR5+0x80], R7 ;  /* 0x00008007ffff99a7 */ /* 0x0007e20008300405 */
[----:B------:R-:W-:Y:S01]  /*6260*/  SYNCS.ARRIVE.TRANS64.RED.A1T0 RZ, [UR4], RZ ;  /* 0x000000ffffff79a7 */ /* 0x000fe20008100404 */
[----:B------:R-:W-:Y:S04]  /*6270*/  UIADD3 UR4, UPT, UPT, UR6, 0x1, URZ ;  /* 0x0000000106047890 */ /* 0x000fe8000fffe0ff */
[----:B------:R-:W-:Y:S04]  /*6280*/  UISETP.NE.AND UP0, UPT, UR4, 0x3, UPT ;  /* 0x000000030400788c */ /* 0x000fe8000bf05270 */
[----:B------:R-:W-:Y:S06]  /*6290*/  USEL UR5, URZ, 0x1, UP0 ;  /* 0x00000001ff057887 */ /* 0x000fec0008000000 */
[----:B------:R-:W-:Y:S01]  /*62a0*/  LOP3.LUT R15, R15, UR5, RZ, 0x3c, !PT ;  /* 0x000000050f0f7c12 */ /* 0x000fe2000f8e3cff */
[----:B-1----:R-:W-:Y:S01]  /*62b0*/  USEL UR12, UR4, URZ, UP0 ;  /* 0x000000ff040c7287 */ /* 0x002fe20008000000 */
[----:B------:R-:W-:Y:S11]  /*62c0*/  BRA.U UP1, `(.L_x_102) ;  /* 0xfffffff101f07547 */ /* 0x000ff6000b83ffff */
[----:B------:R-:W-:Y:S01]  /*62d0*/  UIADD3 UR24, UPT, UPT, UR24, 0x98, URZ ;  /* 0x0000009818187890 */ /* 0x000fe2000fffe0ff */
[----:B----4-:R-:W-:-:S03]  /*62e0*/  SHF.L.U32 R3, R15, 0x1f, RZ ;  /* 0x0000001f0f037819 */ /* 0x010fc600000006ff */
[----:B------:R-:W-:-:S09]  /*62f0*/  ULEA UR4, UR12, UR24, 0x3 ;  /* 0x000000180c047291 */ /* 0x000fd2000f8e18ff */
[----:B------:R-:W1:Y:S02]  /*6300*/  SYNCS.PHASECHK.TRANS64.TRYWAIT P0, [UR4], R3 ;  /* 0x00000003ff0075a7 */ /* 0x000e640008001104 */
[----:B-1----:R-:W-:Y:S05]  /*6310*/  @!P0 BRA `(.L_x_103) ;  /* 0x0000003800708947 */ /* 0x002fea0003800000 */
.L_x_182:
        /* <DEDUP_REMOVED lines=9> */
.L_x_184:
        /* <DEDUP_REMOVED lines=8> */
.L_x_105:
[----:B-1----:R1:W2:Y:S02]  /*6430*/  SYNCS.PHASECHK.TRANS64.TRYWAIT P0, [R0+URZ], R3 ;  /* 0x00000003000075a7 */ /* 0x0022a400080011ff */
[----:B--2---:R-:W-:Y:S05]  /*6440*/  @!P0 NANOSLEEP.SYNCS 0x989680 ;  /* 0x009896800000895d */ /* 0x004fea0003900000 */
[----:B------:R-:W2:Y:S02]  /*6450*/  @!P0 SYNCS.PHASECHK.TRANS64 P0, [R0+URZ], R3 ;  /* 0x00000003000085a7 */ /* 0x000ea400080010ff */
[----:B--2---:R-:W-:Y:S05]  /*6460*/  @P0 EXIT ;  /* 0x000000000000094d */ /* 0x004fea0003800000 */
[----:B------:R-:W-:Y:S05]  /*6470*/  BRA `(.L_x_105) ;  /* 0xfffffffc00ec7947 */ /* 0x000fea000383ffff */
.L_x_93:
[----:B------:R-:W-:-:S06]  /*6480*/  UISETP.GE.AND UP0, UPT, UR22, 0x4, UPT ;  /* 0x000000041600788c */ /* 0x000fcc000bf06270 */
[----:B------:R-:W-:-:S13]  /*6490*/  PLOP3.LUT P0, PT, PT, PT, UP0, 0x80, 0x8 ;  /* 0x000000000008781c */ /* 0x000fda0003f0f008 */
[----:B------:R-:W-:Y:S05]  /*64a0*/  @!P0 EXIT ;  /* 0x000000000000894d */ /* 0x000fea0003800000 */
[----:B------:R-:W-:Y:S01]  /*64b0*/  BAR.SYNC.DEFER_BLOCKING 0x6, 0xa0 ;  /* 0x0182800000007b1d */ /* 0x000fe20000010000 */
[C---:B------:R-:W-:Y:S01]  /*64c0*/  IMAD.SHL.U32 R2, R92.reuse, 0x20, RZ ;  /* 0x000000205c027824 */ /* 0x040fe200078e00ff */
[C---:B------:R-:W-:Y:S01]  /*64d0*/  LOP3.LUT R93, R92.reuse, 0x2, RZ, 0xc0, !PT ;  /* 0x000000025c5d7812 */ /* 0x040fe200078ec0ff */
[C---:B------:R-:W-:Y:S01]  /*64e0*/  IMAD.SHL.U32 R97, R92.reuse, 0x4, RZ ;  /* 0x000000045c617824 */ /* 0x040fe200078e00ff */
[C---:B------:R-:W-:Y:S01]  /*64f0*/  LOP3.LUT R98, R92.reuse, 0x60, RZ, 0xc0, !PT ;  /* 0x000000605c627812 */ /* 0x040fe200078ec0ff */
[----:B------:R-:W-:Y:S01]  /*6500*/  IMAD.U32 R37, R92, 0x10000, RZ ;  /* 0x000100005c257824 */ /* 0x000fe200078e00ff */
[----:B------:R-:W-:Y:S01]  /*6510*/  UMOV UR47, 0x400 ;  /* 0x00000400002f7882 */ /* 0x000fe20000000000 */
[----:B------:R-:W1:Y:S01]  /*6520*/  LDCU.64 UR4, c[0x0][0xc90] ;  /* 0x00019200ff0477ac */ /* 0x000e620008000a00 */
[----:B------:R-:W2:Y:S01]  /*6530*/  LDC.64 R78, c[0x0][0xcb0] ;  /* 0x00032c00ff4e7b82 */ /* 0x000ea20000000a00 */
[----:B------:R-:W-:Y:S01]  /*6540*/  LOP3.LUT R4, R2, 0xc0, RZ, 0xc0, !PT ;  /* 0x000000c002047812 */ /* 0x000fe200078ec0ff */
[----:B------:R-:W-:Y:S01]  /*6550*/  HFMA2 R36, -RZ, RZ, 0, 0 ;  /* 0x00000000ff247431 */ /* 0x000fe200000001ff */
[----:B------:R-:W-:Y:S01]  /*6560*/  ULEA UR47, UR57, UR47, 0x18 ;  /* 0x0000002f392f7291 */ /* 0x000fe2000f8ec0ff */
[----:B------:R-:W-:-:S02]  /*6570*/  LOP3.LUT R92, R92, 0x4, RZ, 0xc0, !PT ;  /* 0x000000045c5c7812 */ /* 0x000fc400078ec0ff */
[----:B------:R-:W-:Y:S02]  /*6580*/  CS2R R94, SRZ ;  /* 0x00000000005e7805 */ /* 0x000fe4000001ff00 */
[----:B------:R-:W-:Y:S01]  /*6590*/  LOP3.LUT R97, R4, 0x18, R97, 0xf8, !PT ;  /* 0x0000001804617812 */ /* 0x000fe200078ef861 */
[----:B------:R-:W-:Y:S01]  /*65a0*/  IMAD.MOV.U32 R91, RZ, RZ, RZ ;  /* 0x000000ffff5b7224 */ /* 0x000fe200078e00ff */
[----:B------:R-:W3:Y:S01]  /*65b0*/  LDC.64 R76, c[0x0][0xca8] ;  /* 0x00032a00ff4c7b82 */ /* 0x000ee20000000a00 */
[----:B------:R-:W-:Y:S01]  /*65c0*/  LOP3.LUT R37, R37, 0x600000, RZ, 0xc0, !PT ;  /* 0x0060000025257812 */ /* 0x000fe200078ec0ff */
[----:B------:R-:W-:Y:S01]  /*65d0*/  IMAD.MOV R93, RZ, RZ, -R93 ;  /* 0x000000ffff5d7224 */ /* 0x000fe200078e0a5d */
[C---:B------:R-:W-:Y:S01]  /*65e0*/  IADD3 R96, PT, PT, -R92.reuse, 0x2, RZ ;  /* 0x000000025c607810 */ /* 0x040fe20007ffe1ff */
[----:B------:R-:W4:Y:S01]  /*65f0*/  LDCU UR56, c[0x0][0x370] ;  /* 0x00006e00ff3877ac */ /* 0x000f220008000800 */
[----:B------:R-:W-:Y:S02]  /*6600*/  LOP3.LUT R97, R97, 0xf20, R2, 0xf8, !PT ;  /* 0x00000f2061617812 */ /* 0x000fe400078ef802 */
[----:B------:R-:W-:Y:S01]  /*6610*/  IADD3 R92, PT, PT, -R92, RZ, RZ ;  /* 0x000000ff5c5c7210 */ /* 0x000fe20007ffe1ff */
[----:B------:R-:W4:Y:S01]  /*6620*/  LDS R0, [UR47+0x150] ;  /* 0x0001502fff007984 */ /* 0x000f220008000800 */
[----:B-1----:R-:W-:Y:S01]  /*6630*/  IMAD.U32 R100, RZ, RZ, UR4 ;  /* 0x00000004ff647e24 */ /* 0x002fe2000f8e00ff */
[----:B------:R-:W-:Y:S01]  /*6640*/  UIADD3 UR4, UPT, UPT, UR47, 0x200, URZ ;  /* 0x000002002f047890 */ /* 0x000fe2000fffe0ff */
[----:B------:R-:W-:Y:S01]  /*6650*/  IMAD.U32 R99, RZ, RZ, UR5 ;  /* 0x00000005ff637e24 */ /* 0x000fe2000f8e00ff */
[----:B------:R-:W-:Y:S01]  /*6660*/  UMOV UR54, 0x1 ;  /* 0x0000000100367882 */ /* 0x000fe20000000000 */
[----:B------:R-:W-:Y:S01]  /*6670*/  IMAD.SHL.U32 R96, R96, 0x10, RZ ;  /* 0x0000001060607824 */ /* 0x000fe200078e00ff */
[----:B------:R-:W-:Y:S01]  /*6680*/  UMOV UR46, URZ ;  /* 0x000000ff002e7c82 */ /* 0x000fe20008000000 */
[----:B------:R-:W1:Y:S01]  /*6690*/  LDCU UR41, c[0x0][0xf0c] ;  /* 0x0001e180ff2977ac */ /* 0x000e620008000800 */
[----:B------:R-:W-:Y:S01]  /*66a0*/  IMAD.U32 R102, RZ, RZ, UR4 ;  /* 0x00000004ff667e24 */ /* 0x000fe2000f8e00ff */
[----:B------:R-:W-:Y:S01]  /*66b0*/  LEA R97, R97, UR4, 0x1 ;  /* 0x0000000461617c11 */ /* 0x000fe2000f8e08ff */
[----:B------:R-:W1:Y:S01]  /*66c0*/  LDCU UR39, c[0x0][0xf30] ;  /* 0x0001e600ff2777ac */ /* 0x000e620008000800 */
[----:B------:R-:W1:Y:S01]  /*66d0*/  LDCU.64 UR58, c[0x0][0xc88] ;  /* 0x00019100ff3a77ac */ /* 0x000e620008000a00 */
[----:B------:R-:W1:Y:S01]  /*66e0*/  LDCU.64 UR42, c[0x0][0xf28] ;  /* 0x0001e500ff2a77ac */ /* 0x000e620008000a00 */
[----:B------:R-:W1:Y:S01]  /*66f0*/  LDCU.128 UR60, c[0x0][0xf10] ;  /* 0x0001e200ff3c77ac */ /* 0x000e620008000c00 */
[----:B------:R-:W1:Y:S01]  /*6700*/  LDCU UR55, c[0x0][0x374] ;  /* 0x00006e80ff3777ac */ /* 0x000e620008000800 */
[----:B------:R-:W-:Y:S01]  /*6710*/  UMOV UR53, URZ ;  /* 0x000000ff00357c82 */ /* 0x000fe20008000000 */
[----:B------:R-:W-:Y:S01]  /*6720*/  UMOV UR52, URZ ;  /* 0x000000ff00347c82 */ /* 0x000fe20008000000 */
[----:B-1234-:R-:W-:-:S07]  /*6730*/  IMAD.IADD R37, R0, 0x1, R37 ;  /* 0x0000000100257824 */ /* 0x01efce00078e0225 */
.L_x_136:
[C---:B------:R-:W-:Y:S02]  /*6740*/  LEA R0, R91.reuse, UR47, 0x3 ;  /* 0x0000002f5b007c11 */ /* 0x040fe4000f8e18ff */
[----:B------:R-:W-:Y:S02]  /*6750*/  SHF.L.U32 R3, R94, 0x1f, RZ ;  /* 0x0000001f5e037819 */ /* 0x000fe400000006ff */
[----:B------:R-:W-:Y:S02]  /*6760*/  LEA R5, R91, UR47, 0x4 ;  /* 0x0000002f5b057c11 */ /* 0x000fe4000f8e20ff */
[----:B-1----:R-:W1:Y:S02]  /*6770*/  SYNCS.PHASECHK.TRANS64.TRYWAIT P0, [R0+URZ+0xc0], R3 ;  /* 0x0000c003000075a7 */ /* 0x002e6400080011ff */
[----:B-1----:R-:W-:Y:S05]  /*6780*/  @!P0 BRA `(.L_x_106) ;  /* 0x0000003400848947 */ /* 0x002fea0003800000 */
.L_x_185:
[----:B------:R-:W-:Y:S01]  /*6790*/  R2UR UR7, R101 ;  /* 0x00000000650772ca */ /* 0x000fe200000e0000 */
[----:B------:R-:W2:Y:S01]  /*67a0*/  LDS.128 R4, [R5+0x130] ;  /* 0x0001300005047984 */ /* 0x000ea20000000c00 */
[----:B-1----:R-:W-:Y:S01]  /*67b0*/  VIADD R0, R0, 0xd0 ;  /* 0x000000d000007836 */ /* 0x002fe20000000000 */
[----:B------:R-:W-:Y:S04]  /*67c0*/  UISETP.GE.AND UP0, UPT, UR40, 0x1, UPT ;  /* 0x000000012800788c */ /* 0x000fe8000bf06270 */
[----:B------:R-:W-:Y:S01]  /*67d0*/  PRMT R0, RZ, 0x654, R0 ;  /* 0x00000654ff007816 */ /* 0x000fe20000000000 */
[----:B------:R-:W-:Y:S01]  /*67e0*/  @!PT LDS RZ, [RZ] ;  /* 0x00000000fffff984 */ /* 0x000fe20000000800 */
[----:B------:R-:W-:Y:S01]  /*67f0*/  @!PT LDS RZ, [RZ] ;  /* 0x00000000fffff984 */ /* 0x000fe20000000800 */
[----:B------:R-:W-:Y:S01]  /*6800*/  @!PT LDS RZ, [RZ] ;  /* 0x00000000fffff984 */ /* 0x000fe20000000800 */
[----:B------:R-:W-:Y:S01]  /*6810*/  @!PT LDS RZ, [RZ] ;  /* 0x00000000fffff984 */ /* 0x000fe20000000800 */
[----:B------:R1:W-:Y:S06]  /*6820*/  MEMBAR.ALL.CTA ;  /* 0x0000000000007992 */ /* 0x0003ec0000008000 */
[----:B-1----:R-:W1:Y:S02]  /*6830*/  FENCE.VIEW.ASYNC.S ;  /* 0x00000000000073c6 */ /* 0x002e640000000000 */
[----:B-1----:R1:W-:Y:S01]  /*6840*/  SYNCS.ARRIVE.TRANS64.RED.A1T0 RZ, [R0+URZ], RZ ;  /* 0x000000ff00ff79a7 */ /* 0x0023e200081004ff */
[----:B--2---:R-:W-:Y:S11]  /*6850*/  LOP3.LUT P0, RZ, R6, 0x1, RZ, 0xc0, !PT ;  /* 0x0000000106ff7812 */ /* 0x004ff6000780c0ff */
[----:B------:R-:W-:Y:S02]  /*6860*/  @!UPT UIADD3 URZ, UPT, UPT, URZ, URZ, URZ ;  /* 0x000000fffffff290 */ /* 0x000fe4000fffe0ff */
[----:B------:R-:W-:Y:S01]  /*6870*/  VOTEU.ANY UP1, P0 ;  /* 0x0000000000ff7886 */ /* 0x000fe20000020100 */
[----:B------:R-:W-:Y:S01]  /*6880*/  PLOP3.LUT P0, PT, PT, PT, UP1, 0x80, 0x8 ;  /* 0x000000000008781c */ /* 0x000fe20003f0f018 */
[----:B------:R-:W-:Y:S06]  /*6890*/  UP2UR UR4, UPR, URZ, 0x2 ;  /* 0x00000002ff047883 */ /* 0x000fec0008000000 */
[----:B------:R-:W-:Y:S06]  /*68a0*/  IMAD.U32 R103, RZ, RZ, UR4 ;  /* 0x00000004ff677e24 */ /* 0x000fec000f8e00ff */
[----:B------:R-:W-:Y:S02]  /*68b0*/  @P0 SHF.R.U32.HI R2, RZ, 0x10, R5 ;  /* 0x00000010ff020819 */ /* 0x000fe40000011605 */
[----:B------:R-:W-:Y:S02]  /*68c0*/  @P0 MOV R3, R4 ;  /* 0x0000000400030202 */ /* 0x000fe40000000f00 */
[----:B------:R-:W-:Y:S02]  /*68d0*/  @P0 R2UR UR4, R2 ;  /* 0x00000000020402ca */ /* 0x000fe400000e0000 */
[----:B------:R-:W-:Y:S02]  /*68e0*/  @P0 LOP3.LUT R4, R5, 0xffff, RZ, 0xc0, !PT ;  /* 0x0000ffff05040812 */ /* 0x000fe400078ec0ff */
[----:B------:R-:W-:Y:S02]  /*68f0*/  @P0 R2UR UR6, R3 ;  /* 0x00000000030602ca */ /* 0x000fe400000e0000 */
[----:B------:R-:W-:Y:S07]  /*6900*/  @P0 R2UR UR5, R4 ;  /* 0x00000000040502ca */ /* 0x000fee00000e0000 */
[----:B------:R-:W-:Y:S02]  /*6910*/  @UP1 UMOV UR7, UR4 ;  /* 0x0000000400071c82 */ /* 0x000fe40008000000 */
[----:B------:R-:W-:Y:S02]  /*6920*/  IMAD.U32 R101, RZ, RZ, UR7 ;  /* 0x00000007ff657e24 */ /* 0x000fe4000f8e00ff */
[----:B------:R-:W-:Y:S02]  /*6930*/  @UP1 UMOV UR38, UR6 ;  /* 0x0000000600261c82 */ /* 0x000fe40008000000 */
[----:B------:R-:W-:Y:S01]  /*6940*/  @UP1 UMOV UR37, UR5 ;  /* 0x0000000500251c82 */ /* 0x000fe20008000000 */
[----:B-1----:R-:W-:Y:S05]  /*6950*/  BRA.U !UP0, `(.L_x_107) ;  /* 0x0000000108cc7547 */ /* 0x002fea000b800000 */
[----:B------:R-:W1:Y:S01]  /*6960*/  LDCU UR12, c[0x0][0xf20] ;  /* 0x0001e400ff0c77ac */ /* 0x000e620008000800 */
[----:B------:R-:W-:Y:S02]  /*6970*/  UIMAD.WIDE.U32 UR4, UR55, UR63, URZ ;  /* 0x0000003f370472a5 */ /* 0x000fe4000f8e00ff */
[----:B------:R-:W-:Y:S02]  /*6980*/  UIMAD.WIDE.U32 UR6, UR56, UR60, URZ ;  /* 0x0000003c380672a5 */ /* 0x000fe4000f8e00ff */
[----:B------:R-:W-:Y:S02]  /*6990*/  UISETP.NE.AND UP0, UPT, UR62, 0x1, UPT ;  /* 0x000000013e00788c */ /* 0x000fe4000bf05270 */
[----:B------:R-:W-:Y:S02]  /*69a0*/  UIMAD.WIDE.U32 UR8, UR37, UR63, URZ ;  /* 0x0000003f250872a5 */ /* 0x000fe4000f8e00ff */
[----:B------:R-:W-:Y:S02]  /*69b0*/  UIMAD.WIDE.U32 UR10, UR38, UR60, URZ ;  /* 0x0000003c260a72a5 */ /* 0x000fe4000f8e00ff */
[----:B------:R-:W-:Y:S02]  /*69c0*/  UISETP.NE.AND UP1, UPT, UR41, 0x1, UPT ;  /* 0x000000012900788c */ /* 0x000fe4000bf25270 */
[----:B------:R-:W-:Y:S01]  /*69d0*/  UISETP.NE.AND UP2, UPT, UR40, 0x1, UPT ;  /* 0x000000012800788c */ /* 0x000fe2000bf45270 */
[----:B------:R-:W-:Y:S02]  /*69e0*/  UMOV UR4, UR5 ;  /* 0x0000000500047c82 */ /* 0x000fe40008000000 */
[----:B-1----:R-:W-:Y:S03]  /*69f0*/  USHF.R.U32.HI UR5, URZ, UR12, UR4 ;  /* 0x0000000cff057299 */ /* 0x002fe60008011604 */
[----:B------:R-:W-:Y:S02]  /*6a00*/  UMOV UR4, UR7 ;  /* 0x0000000700047c82 */ /* 0x000fe40008000000 */
[----:B------:R-:W-:Y:S02]  /*6a10*/  USHF.R.U32.HI UR7, URZ, UR61, UR4 ;  /* 0x0000003dff077299 */ /* 0x000fe40008011604 */
[----:B------:R-:W-:Y:S02]  /*6a20*/  USEL UR4, UR55, UR5, !UP0 ;  /* 0x0000000537047287 */ /* 0x000fe4000c000000 */
[----:B------:R-:W-:Y:S01]  /*6a30*/  USEL UR7, UR56, UR7, !UP1 ;  /* 0x0000000738077287 */ /* 0x000fe2000c800000 */
[----:B------:R-:W-:Y:S01]  /*6a40*/  UMOV UR5, UR9 ;  /* 0x0000000900057c82 */ /* 0x000fe20008000000 */
[----:B------:R-:W-:Y:S02]  /*6a50*/  UIMAD.WIDE.U32 UR8, UR4, UR42, URZ ;  /* 0x0000002a040872a5 */ /* 0x000fe4000f8e00ff */
[----:B------:R-:W-:Y:S03]  /*6a60*/  USHF.R.U32.HI UR6, URZ, UR12, UR5 ;  /* 0x0000000cff067299 */ /* 0x000fe60008011605 */
[----:B------:R-:W-:Y:S01]  /*6a70*/  UMOV UR5, UR11 ;  /* 0x0000000b00057c82 */ /* 0x000fe20008000000 */
[----:B------:R-:W-:Y:S02]  /*6a80*/  UIMAD.WIDE.U32 UR10, UR7, UR42, URZ ;  /* 0x0000002a070a72a5 */ /* 0x000fe4000f8e00ff */
[----:B------:R-:W-:Y:S02]  /*6a90*/  USHF.R.U32.HI UR12, URZ, UR61, UR5 ;  /* 0x0000003dff0c7299 */ /* 0x000fe40008011605 */
[----:B------:R-:W-:Y:S01]  /*6aa0*/  USEL UR6, UR37, UR6, !UP0 ;  /* 0x0000000625067287 */ /* 0x000fe2000c000000 */
[----:B------:R-:W-:Y:S02]  /*6ab0*/  UMOV UR5, UR9 ;  /* 0x0000000900057c82 */ /* 0x000fe40008000000 */
[----:B------:R-:W-:Y:S01]  /*6ac0*/  UMOV UR10, UR11 ;  /* 0x0000000b000a7c82 */ /* 0x000fe20008000000 */
[----:B------:R-:W-:Y:S02]  /*6ad0*/  @UP2 USHF.R.U32.HI UR4, URZ, UR43, UR5 ;  /* 0x0000002bff042299 */ /* 0x000fe40008011605 */
[----:B------:R-:W-:Y:S02]  /*6ae0*/  @UP2 USHF.R.U32.HI UR7, URZ, UR43, UR10 ;  /* 0x0000002bff072299 */ /* 0x000fe4000801160a */
[----:B------:R-:W-:Y:S02]  /*6af0*/  UIMAD UR4, UR40, UR4, URZ ;  /* 0x00000004280472a4 */ /* 0x000fe4000f8e02ff */
[----:B------:R-:W-:Y:S02]  /*6b00*/  UIMAD.WIDE.U32 UR10, UR6, UR42, URZ ;  /* 0x0000002a060a72a5 */ /* 0x000fe4000f8e00ff */
[----:B------:R-:W-:Y:S02]  /*6b10*/  USEL UR5, UR38, UR12, !UP1 ;  /* 0x0000000c26057287 */ /* 0x000fe4000c800000 */
[----:B------:R-:W-:Y:S02]  /*6b20*/  UIMAD UR8, UR40, UR7, URZ ;  /* 0x00000007280872a4 */ /* 0x000fe4000f8e02ff */
[----:B------:R-:W-:Y:S03]  /*6b30*/  UISETP.GE.AND UP0, UPT, UR6, UR4, UPT ;  /* 0x000000040600728c */ /* 0x000fe6000bf06270 */
[----:B------:R-:W-:Y:S01]  /*6b40*/  UMOV UR4, UR11 ;  /* 0x0000000b00047c82 */ /* 0x000fe20008000000 */
[----:B------:R-:W-:Y:S02]  /*6b50*/  UISETP.GE.OR UP0, UPT, UR5, UR8, UP0 ;  /* 0x000000080500728c */ /* 0x000fe40008706670 */
[----:B------:R-:W-:Y:S02]  /*6b60*/  USHF.R.U32.HI UR4, URZ, UR43, UR4 ;  /* 0x0000002bff047299 */ /* 0x000fe40008011604 */
[----:B------:R-:W-:Y:S02]  /*6b70*/  UIMAD.WIDE.U32 UR8, UR5, UR42, URZ ;  /* 0x0000002a050872a5 */ /* 0x000fe4000f8e00ff */
[----:B------:R-:W-:Y:S02]  /*6b80*/  USEL UR11, UR6, UR4, !UP2 ;  /* 0x00000004060b7287 */ /* 0x000fe4000d000000 */
[----:B------:R-:W-:Y:S02]  /*6b90*/  UIADD3 UR8, UPT, UPT, -UR5, URZ, URZ ;  /* 0x000000ff05087290 */ /* 0x000fe4000fffe1ff */
[----:B------:R-:W-:Y:S01]  /*6ba0*/  UIADD3 UR10, UPT, UPT, -UR11, URZ, URZ ;  /* 0x000000ff0b0a7290 */ /* 0x000fe2000fffe1ff */
[----:B------:R-:W-:Y:S01]  /*6bb0*/  @!UP0 UMOV UR4, UR9 ;  /* 0x0000000900048c82 */ /* 0x000fe20008000000 */
[----:B------:R-:W-:Y:S02]  /*6bc0*/  UIADD3 UR9, UPT, UPT, -UR6, URZ, URZ ;  /* 0x000000ff06097290 */ /* 0x000fe4000fffe1ff */
[----:B------:R-:W-:Y:S02]  /*6bd0*/  @!UP0 USHF.R.U32.HI UR4, URZ, UR43, UR4 ;  /* 0x0000002bff048299 */ /* 0x000fe40008011604 */
[----:B------:R-:W-:Y:S02]  /*6be0*/  UIMAD UR10, UR40, UR10, UR6 ;  /* 0x0000000a280a72a4 */ /* 0x000fe4000f8e0206 */
[----:B------:R-:W-:Y:S04]  /*6bf0*/  @!UP0 USEL UR4, UR5, UR4, !UP2 ;  /* 0x0000000405048287 */ /* 0x000fe8000d000000 */
[----:B------:R-:W-:Y:S02]  /*6c00*/  @!UP0 UIMAD UR10, UR7, UR10, UR4 ;  /* 0x0000000a070a82a4 */ /* 0x000fe4000f8e0204 */
[----:B------:R-:W-:Y:S02]  /*6c10*/  @!UP0 UIADD3 UR11, UPT, UPT, UR11, -UR4, URZ ;  /* 0x800000040b0b8290 */ /* 0x000fe4000fffe0ff */
[----:B------:R-:W-:Y:S02]  /*6c20*/  UIMAD UR7, UR41, UR8, UR38 ;  /* 0x00000008290772a4 */ /* 0x000fe4000f8e0226 */
[----:B------:R-:W-:Y:S02]  /*6c30*/  @!UP0 UIMAD UR6, UR11, UR40, UR5 ;  /* 0x000000280b0682a4 */ /* 0x000fe4000f8e0205 */
[----:B------:R-:W-:Y:S01]  /*6c40*/  UIMAD UR4, UR62, UR9, UR37 ;  /* 0x000000093e0472a4 */ /* 0x000fe2000f8e0225 */
[----:B------:R-:W-:Y:S02]  /*6c50*/  @!UP0 UMOV UR5, UR10 ;  /* 0x0000000a00058c82 */ /* 0x000fe40008000000 */
[----:B------:R-:W-:Y:S02]  /*6c60*/  UIMAD UR38, UR5, UR41, UR7 ;  /* 0x00000029052672a4 */ /* 0x000fe4000f8e0207 */
[----:B------:R-:W-:Y:S11]  /*6c70*/  UIMAD UR37, UR6, UR62, UR4 ;  /* 0x0000003e062572a4 */ /* 0x000ff6000f8e0204 */
[----:B------:R-:W-:Y:S01]  /*6c80*/  @!UPT UIADD3 URZ, UPT, UPT, URZ, URZ, URZ ;  /* 0x000000fffffff290 */ /* 0x000fe2000fffe0ff */
.L_x_107:
[----:B------:R-:W-:Y:S01]  /*6c90*/  UISETP.NE.AND UP0, UPT, UR39, 0x1, UPT ;  /* 0x000000012700788c */ /* 0x000fe2000bf05270 */
[----:B------:R-:W-:Y:S01]  /*6ca0*/  R2UR UR11, R102 ;  /* 0x00000000660b72ca */ /* 0x000fe200000e0000 */
[----:B------:R-:W-:Y:S01]  /*6cb0*/  USHF.L.U32 UR50, UR26, 0x7, URZ ;  /* 0x000000071a327899 */ /* 0x000fe200080006ff */
[----:B------:R-:W-:Y:S01]  /*6cc0*/  IADD3 R91, PT, PT, R91, 0x1, RZ ;  /* 0x000000015b5b7810 */ /* 0x000fe20007ffe0ff */
[----:B------:R-:W-:Y:S07]  /*6cd0*/  USHF.L.U32 UR49, UR25, 0x6, URZ ;  /* 0x0000000619317899 */ /* 0x000fee00080006ff */
[----:B------:R-:W1:Y:S01]  /*6ce0*/  @!UP0 LDCU.128 UR12, c[0x0][0xf10] ;  /* 0x0001e200ff0c87ac */ /* 0x000e620008000c00 */
[----:B------:R-:W2:Y:S01]  /*6cf0*/  @!UP0 LDCU UR5, c[0x0][0xf0c] ;  /* 0x0001e180ff0587ac */ /* 0x000ea20008000800 */
[----:B------:R-:W3:Y:S01]  /*6d00*/  @!UP0 LDCU UR10, c[0x0][0xf20] ;  /* 0x0001e400ff0a87ac */ /* 0x000ee20008000800 */
[----:B-1----:R-:W-:Y:S02]  /*6d10*/  UIMAD.WIDE.U32 UR8, UR38, UR12, URZ ;  /* 0x0000000c260872a5 */ /* 0x002fe4000f8e00ff */
[----:B------:R-:W-:Y:S02]  /*6d20*/  UIMAD.WIDE.U32 UR6, UR37, UR15, URZ ;  /* 0x0000000f250672a5 */ /* 0x000fe4000f8e00ff */
[----:B------:R-:W-:Y:S03]  /*6d30*/  @!UP0 UISETP.NE.AND UP1, UPT, UR14, 0x1, UPT ;  /* 0x000000010e00888c */ /* 0x000fe6000bf25270 */
[----:B------:R-:W-:Y:S01]  /*6d40*/  @!UP0 UMOV UR4, UR9 ;  /* 0x0000000900048c82 */ /* 0x000fe20008000000 */
[----:B--2---:R-:W-:Y:S02]  /*6d50*/  @!UP0 UISETP.NE.AND UP2, UPT, UR5, 0x1, UPT ;  /* 0x000000010500888c */ /* 0x004fe4000bf45270 */
[----:B------:R-:W-:Y:S01]  /*6d60*/  @!UP0 USHF.R.U32.HI UR4, URZ, UR13, UR4 ;  /* 0x0000000dff048299 */ /* 0x000fe20008011604 */
[----:B------:R-:W-:Y:S02]  /*6d70*/  @!UP0 UMOV UR6, UR7 ;  /* 0x0000000700068c82 */ /* 0x000fe40008000000 */
[----:B---3--:R-:W-:Y:S02]  /*6d80*/  @!UP0 USHF.R.U32.HI UR6, URZ, UR10, UR6 ;  /* 0x0000000aff068299 */ /* 0x008fe40008011606 */
[----:B------:R-:W-:Y:S02]  /*6d90*/  @!UP0 USEL UR7, UR38, UR4, !UP2 ;  /* 0x0000000426078287 */ /* 0x000fe4000d000000 */
[----:B------:R-:W-:Y:S04]  /*6da0*/  @!UP0 USEL UR6, UR37, UR6, !UP1 ;  /* 0x0000000625068287 */ /* 0x000fe8000c800000 */
[----:B------:R-:W-:Y:S02]  /*6db0*/  @!UP0 UIADD3 UR4, UPT, UPT, -UR7, UR6, URZ ;  /* 0x0000000607048290 */ /* 0x000fe4000fffe1ff */
[----:B------:R-:W-:Y:S02]  /*6dc0*/  @!UP0 UIADD3 UR6, UPT, UPT, UR7, -UR6, URZ ;  /* 0x8000000607068290 */ /* 0x000fe4000fffe0ff */
[----:B------:R-:W-:Y:S02]  /*6dd0*/  @!UP0 UIMAD UR38, UR4, UR5, UR38 ;  /* 0x00000005042682a4 */ /* 0x000fe4000f8e0226 */
[----:B------:R-:W-:Y:S02]  /*6de0*/  @!UP0 UIMAD UR37, UR6, UR14, UR37 ;  /* 0x0000000e062582a4 */ /* 0x000fe4000f8e0225 */
[----:B------:R-:W-:Y:S09]  /*6df0*/  ULOP3.LUT UP0, URZ, UR11, 0x1b0, URZ, 0xc0, !UPT ;  /* 0x000001b00bff7892 */ /* 0x000ff2000f80c0ff */
[----:B------:R-:W-:Y:S05]  /*6e00*/  BRA.U !UP0, `(.L_x_108) ;  /* 0x00000001087c7547 */ /* 0x000fea000b800000 */
[----:B------:R-:W1:Y:S01]  /*6e10*/  LDCU.64 UR8, c[0x4][0x80] ;  /* 0x01001000ff0877ac */ /* 0x000e620008000a00 */
[----:B------:R-:W-:Y:S01]  /*6e20*/  MOV R2, 0x0 ;  /* 0x0000000000027802 */ /* 0x000fe20000000f00 */
[----:B------:R-:W-:Y:S02]  /*6e30*/  HFMA2 R12, -RZ, RZ, 0, 5.9604644775390625e-08 ;  /* 0x00000001ff0c7431 */ /* 0x000fe400000001ff */
[----:B------:R-:W-:Y:S01]  /*6e40*/  IMAD.MOV.U32 R8, RZ, RZ, 0x70 ;  /* 0x00000070ff087424 */ /* 0x000fe200078e00ff */
[----:B------:R2:W3:Y:S01]  /*6e50*/  LDC.64 R14, c[0x4][R2] ;  /* 0x01000000020e7b82 */ /* 0x0004e20000000a00 */
[----:B------:R-:W4:Y:S01]  /*6e60*/  LDCU.64 UR6, c[0x4][0x88] ;  /* 0x01001100ff0677ac */ /* 0x000f220008000a00 */
[----:B------:R-:W-:Y:S01]  /*6e70*/  IMAD.MOV.U32 R13, RZ, RZ, RZ ;  /* 0x000000ffff0d7224 */ /* 0x000fe200078e00ff */
[----:B------:R-:W2:Y:S01]  /*6e80*/  LDCU.64 UR4, c[0x4][0x8] ;  /* 0x01000100ff0477ac */ /* 0x000ea20008000a00 */
[----:B-1----:R-:W-:Y:S01]  /*6e90*/  MOV R5, UR9 ;  /* 0x0000000900057c02 */ /* 0x002fe20008000f00 */
[----:B------:R-:W-:Y:S01]  /*6ea0*/  IMAD.U32 R4, RZ, RZ, UR8 ;  /* 0x00000008ff047e24 */ /* 0x000fe2000f8e00ff */
[----:B----4-:R-:W-:Y:S01]  /*6eb0*/  MOV R7, UR7 ;  /* 0x0000000700077c02 */ /* 0x010fe20008000f00 */
[----:B------:R-:W-:Y:S01]  /*6ec0*/  IMAD.U32 R6, RZ, RZ, UR6 ;  /* 0x00000006ff067e24 */ /* 0x000fe2000f8e00ff */
[----:B--2---:R-:W-:Y:S01]  /*6ed0*/  MOV R11, UR5 ;  /* 0x00000005000b7c02 */ /* 0x004fe20008000f00 */
[----:B------:R-:W-:Y:S02]  /*6ee0*/  IMAD.U32 R10, RZ, RZ, UR4 ;  /* 0x00000004ff0a7e24 */ /* 0x000fe4000f8e00ff */
[----:B------:R-:W-:Y:S07]  /*6ef0*/  LEPC R20, `(.L_x_109) ;  /* 0x000000001014794e */ /* 0x000fee0000000000 */
[----:B---3-5:R-:W-:Y:S05]  /*6f00*/  CALL.ABS.NOINC R14 ;  /* 0x000000000e007343 */ /* 0x028fea0003c00000 */
.L_x_109:
[----:B------:R-:W1:Y:S01]  /*6f10*/  LDCU.64 UR8, c[0x4][0x80] ;  /* 0x01001000ff0877ac */ /* 0x000e620008000a00 */
[----:B------:R-:W2:Y:S01]  /*6f20*/  LDC.64 R2, c[0x4][R2] ;  /* 0x0100000002027b82 */ /* 0x000ea20000000a00 */
[----:B------:R-:W-:Y:S02]  /*6f30*/  HFMA2 R12, -RZ, RZ, 0, 5.9604644775390625e-08 ;  /* 0x00000001ff0c7431 */ /* 0x000fe400000001ff */
[----:B------:R-:W-:Y:S02]  /*6f40*/  IMAD.MOV.U32 R8, RZ, RZ, 0x70 ;  /* 0x00000070ff087424 */ /* 0x000fe400078e00ff */
[----:B------:R-:W-:Y:S01]  /*6f50*/  IMAD.MOV.U32 R13, RZ, RZ, RZ ;  /* 0x000000ffff0d7224 */ /* 0x000fe200078e00ff */
[----:B------:R-:W3:Y:S01]  /*6f60*/  LDCU.64 UR6, c[0x4][0x88] ;  /* 0x01001100ff0677ac */ /* 0x000ee20008000a00 */
[----:B------:R-:W4:Y:S01]  /*6f70*/  LDCU.64 UR4, c[0x4][0x8] ;  /* 0x01000100ff0477ac */ /* 0x000f220008000a00 */
[----:B-1----:R-:W-:Y:S02]  /*6f80*/  MOV R4, UR8 ;  /* 0x0000000800047c02 */ /* 0x002fe40008000f00 */
[----:B------:R-:W-:Y:S02]  /*6f90*/  MOV R5, UR9 ;  /* 0x0000000900057c02 */ /* 0x000fe40008000f00 */
[----:B---3--:R-:W-:Y:S01]  /*6fa0*/  MOV R7, UR7 ;  /* 0x0000000700077c02 */ /* 0x008fe20008000f00 */
[----:B------:R-:W-:Y:S01]  /*6fb0*/  IMAD.U32 R6, RZ, RZ, UR6 ;  /* 0x00000006ff067e24 */ /* 0x000fe2000f8e00ff */
[----:B----4-:R-:W-:Y:S01]  /*6fc0*/  MOV R11, UR5 ;  /* 0x00000005000b7c02 */ /* 0x010fe20008000f00 */
[----:B------:R-:W-:Y:S02]  /*6fd0*/  IMAD.U32 R10, RZ, RZ, UR4 ;  /* 0x00000004ff0a7e24 */ /* 0x000fe4000f8e00ff */
[----:B------:R-:W-:Y:S07]  /*6fe0*/  LEPC R20, `(.L_x_108) ;  /* 0x000000001014794e */ /* 0x000fee0000000000 */
[----:B--2---:R-:W-:Y:S05]  /*6ff0*/  CALL.ABS.NOINC R2 ;  /* 0x0000000002007343 */ /* 0x004fea0003c00000 */
.L_x_108:
[----:B------:R-:W-:Y:S02]  /*7000*/  R2UR UR6, R88 ;  /* 0x00000000580672ca */ /* 0x000fe400000e0000 */
[----:B------:R-:W-:Y:S02]  /*7010*/  R2UR UR5, R100 ;  /* 0x00000000640572ca */ /* 0x000fe400000e0000 */
[----:B------:R-:W-:Y:S02]  /*7020*/  R2UR UR4, R99 ;  /* 0x00000000630472ca */ /* 0x000fe400000e0000 */
[----:B------:R-:W-:Y:S02]  /*7030*/  ISETP.NE.U32.AND P4, PT, R78, RZ, PT ;  /* 0x000000ff4e00720c */ /* 0x000fe40003f85070 */
[----:B------:R-:W-:Y:S02]  /*7040*/  ISETP.NE.U32.AND P2, PT, RZ, UR58, PT ;  /* 0x0000003aff007c0c */ /* 0x000fe4000bf45070 */
[----:B------:R-:W-:Y:S02]  /*7050*/  ISETP.NE.AND.EX P4, PT, R79, RZ, PT, P4 ;  /* 0x000000ff4f00720c */ /* 0x000fe40003f85340 */
[----:B------:R-:W-:Y:S01]  /*7060*/  ISETP.NE.AND.EX P2, PT, RZ, UR59, PT, P2 ;  /* 0x0000003bff007c0c */ /* 0x000fe2000bf45320 */
[----:B------:R-:W-:Y:S02]  /*7070*/  UISETP.NE.AND UP2, UPT, UR6, URZ, UPT ;  /* 0x000000ff0600728c */ /* 0x000fe4000bf45270 */
[----:B------:R-:W-:Y:S04]  /*7080*/  UISETP.NE.U32.AND UP0, UPT, UR5, URZ, UPT ;  /* 0x000000ff0500728c */ /* 0x000fe8000bf05070 */
[----:B------:R-:W-:Y:S01]  /*7090*/  UISETP.NE.AND.EX UP1, UPT, UR4, URZ, UPT, UP0 ;  /* 0x000000ff0400728c */ /* 0x000fe2000bf25300 */
[----:B------:R-:W-:Y:S01]  /*70a0*/  PLOP3.LUT P1, PT, PT, PT, UP2, 0x80, 0x8 ;  /* 0x000000000008781c */ /* 0x000fe20003f2f028 */
[----:B------:R-:W-:Y:S03]  /*70b0*/  UPLOP3.LUT UP0, UPT, UPT, UPT, UPT, 0x40, 0x4 ;  /* 0x000000000004789c */ /* 0x000fe60003f0e870 */
[----:B------:R-:W-:Y:S06]  /*70c0*/  @UP2 UPLOP3.LUT UP0, UPT, UPT, UPT, UP1, 0x80, 0x8 ;  /* 0x000000000008289c */ /* 0x000fec0003f0f010 */
[----:B------:R-:W-:Y:S01]  /*70d0*/  PLOP3.LUT P0, PT, PT, PT, UP0, 0x80, 0x8 ;  /* 0x000000000008781c */ /* 0x000fe20003f0f008 */
[----:B------:R-:W-:Y:S01]  /*70e0*/  @!UPT UIADD3 URZ, UPT, UPT, URZ, URZ, URZ ;  /* 0x000000fffffff290 */ /* 0x000fe2000fffe0ff */
[----:B------:R-:W-:Y:S11]  /*70f0*/  BRA.U !UP1, `(.L_x_110) ;  /* 0x0000000109407547 */ /* 0x000ff6000b800000 */
[----:B------:R-:W-:Y:S01]  /*7100*/  UISETP.NE.U32.AND UP0, UPT, UR58, URZ, UPT ;  /* 0x000000ff3a00728c */ /* 0x000fe2000bf05070 */
[----:B------:R-:W-:Y:S01]  /*7110*/  R2UR UR6, R100 ;  /* 0x00000000640672ca */ /* 0x000fe200000e0000 */
[----:B------:R-:W1:Y:S01]  /*7120*/  LDCU.64 UR8, c[0x0][0x358] ;  /* 0x00006b00ff0877ac */ /* 0x000e620008000a00 */
[----:B------:R-:W-:Y:S02]  /*7130*/  HFMA2 R84, -RZ, RZ, 0, 5.9604644775390625e-08 ;  /* 0x00000001ff547431 */ /* 0x000fe400000001ff */
[----:B------:R-:W-:Y:S01]  /*7140*/  IMAD.MOV.U32 R0, RZ, RZ, 0x1 ;  /* 0x00000001ff007424 */ /* 0x000fe200078e00ff */
[----:B------:R-:W-:Y:S06]  /*7150*/  UISETP.NE.AND.EX UP0, UPT, UR59, URZ, UPT, UP0 ;  /* 0x000000ff3b00728c */ /* 0x000fec000bf05300 */
[----:B------:R-:W-:Y:S05]  /*7160*/  PLOP3.LUT P3, PT, PT, PT, UP0, 0x80, 0x8 ;  /* 0x000000000008781c */ /* 0x000fea0003f6f008 */
[----:B------:R-:W2:Y:S01]  /*7170*/  @UP0 LDCU.64 UR4, c[0x0][0xc88] ;  /* 0x00019100ff0407ac */ /* 0x000ea20008000a00 */
[----:B------:R-:W-:Y:S07]  /*7180*/  @UP0 UIMAD UR6, UR36, UR6, URZ ;  /* 0x00000006240602a4 */ /* 0x000fee000f8e02ff */
[----:B------:R-:W-:Y:S01]  /*7190*/  @!P3 PRMT R84, R0, 0x7610, R84 ;  /* 0x000076100054b816 */ /* 0x000fe20000000054 */
[----:B--2---:R-:W-:Y:S06]  /*71a0*/  @UP0 UIMAD.WIDE UR4, UR6, 0x4, UR4 ;  /* 0x00000004060408a5 */ /* 0x004fec000f8e0204 */
[----:B------:R-:W-:Y:S02]  /*71b0*/  IMAD.U32 R2, RZ, RZ, UR4 ;  /* 0x00000004ff027e24 */ /* 0x000fe4000f8e00ff */
[----:B------:R-:W-:Y:S03]  /*71c0*/  IMAD.U32 R3, RZ, RZ, UR5 ;  /* 0x00000005ff037e24 */ /* 0x000fe6000f8e00ff */
[----:B------:R-:W2:Y:S02]  /*71d0*/  @!UP0 LDCU UR4, c[0x0][0xc80] ;  /* 0x00019000ff0487ac */ /* 0x000ea40008000800 */
[----:B-1---5:R1:W5:Y:S02]  /*71e0*/  @P3 LDG.E R41, desc[UR8][R2.64] ;  /* 0x0000000802293981 */ /* 0x022364000c1e1900 */
[----:B-12---:R-:W-:Y:S02]  /*71f0*/  @!P3 MOV R41, UR4 ;  /* 0x000000040029bc02 */ /* 0x006fe40008000f00 */
.L_x_110:
[----:B------:R-:W-:Y:S05]  /*7200*/  @!P4 BRA `(.L_x_111) ;  /* 0x000000000024c947 */ /* 0x000fea0003800000 */
[----:B------:R-:W-:Y:S01]  /*7210*/  ISETP.NE.U32.AND P3, PT, R76, RZ, PT ;  /* 0x000000ff4c00720c */ /* 0x000fe20003f65070 */
[----:B------:R-:W1:Y:S03]  /*7220*/  LDCU.64 UR4, c[0x0][0x358] ;  /* 0x00006b00ff0477ac */ /* 0x000e660008000a00 */
[----:B------:R-:W-:Y:S11]  /*7230*/  ISETP.NE.AND.EX P3, PT, R77, RZ, PT, P3 ;  /* 0x000000ff4d00720c */ /* 0x000ff60003f65330 */
[----:B------:R-:W-:Y:S02]  /*7240*/  @!UPT UIADD3 URZ, UPT, UPT, URZ, URZ, URZ ;  /* 0x000000fffffff290 */ /* 0x000fe4000fffe0ff */
[----:B------:R-:W2:Y:S01]  /*7250*/  @P3 LDC.64 R2, c[0x0][0xca8] ;  /* 0x00032a00ff023b82 */ /* 0x000ea20000000a00 */
[----:B------:R-:W-:Y:S04]  /*7260*/  @P3 IMAD R0, R78, UR36, RZ ;  /* 0x000000244e003c24 */ /* 0x000fe8000f8e02ff */
[----:B--2---:R-:W-:Y:S05]  /*7270*/  @P3 IMAD.WIDE R2, R0, 0x4, R2 ;  /* 0x0000000400023825 */ /* 0x004fea00078e0202 */
[----:B-1---5:R1:W5:Y:S02]  /*7280*/  @P3 LDG.E R38, desc[UR4][R2.64] ;  /* 0x0000000402263981 */ /* 0x022364000c1e1900 */
[----:B-1----:R-:W2:Y:S02]  /*7290*/  @!P3 LDC R38, c[0x0][0xca0] ;  /* 0x00032800ff26bb82 */ /* 0x002ea40000000800 */
.L_x_111:
[----:B-----5:R-:W-:Y:S01]  /*72a0*/  FSETP.NEU.AND P3, PT, R41, RZ, PT ;  /* 0x000000ff2900720b */ /* 0x020fe20003f6d000 */
[----:B------:R-:W-:Y:S01]  /*72b0*/  ULOP3.LUT UR4, UR54, 0x1, URZ, 0x3c, !UPT ;  /* 0x0000000136047892 */ /* 0x000fe2000f8e3cff */
[----:B------:R-:W-:Y:S01]  /*72c0*/  SEL R4, RZ, 0xffffffff, P2 ;  /* 0xffffffffff047807 */ /* 0x000fe20001000000 */
[----:B------:R-:W-:Y:S01]  /*72d0*/  IMAD.U32 R110, RZ, RZ, UR46 ;  /* 0x0000002eff6e7e24 */ /* 0x000fe2000f8e00ff */
[----:B------:R-:W-:Y:S01]  /*72e0*/  @P1 LOP3.LUT P2, RZ, R84, 0xff, RZ, 0xc0, !PT ;  /* 0x000000ff54ff1812 */ /* 0x000fe2000784c0ff */
[----:B------:R-:W-:Y:S01]  /*72f0*/  IMAD.SHL.U32 R81, R93, 0x10, RZ ;  /* 0x000000105d517824 */ /* 0x000fe200078e00ff */
[----:B------:R-:W-:Y:S01]  /*7300*/  @P1 SEL R3, RZ, 0xffffffff, P3 ;  /* 0xffffffffff031807 */ /* 0x000fe20001800000 */
[----:B------:R-:W-:Y:S01]  /*7310*/  IMAD.U32 R111, RZ, RZ, UR4 ;  /* 0x00000004ff6f7e24 */ /* 0x000fe2000f8e00ff */
[----:B------:R-:W-:Y:S01]  /*7320*/  LEA R89, R36, UR47, 0x3 ;  /* 0x0000002f24597c11 */ /* 0x000fe2000f8e18ff */
[----:B------:R-:W-:Y:S01]  /*7330*/  IMAD.SHL.U32 R110, R110, 0x2000, RZ ;  /* 0x000020006e6e7824 */ /* 0x000fe200078e00ff */
[----:B------:R-:W-:Y:S01]  /*7340*/  @P0 SEL R3, R4, R3, !P2 ;  /* 0x0000000304030207 */ /* 0x000fe20005000000 */
[----:B------:R-:W-:Y:S01]  /*7350*/  IMAD.SHL.U32 R80, R92, 0x10, RZ ;  /* 0x000000105c507824 */ /* 0x000fe200078e00ff */
[----:B------:R-:W-:Y:S01]  /*7360*/  SHF.L.U32 R2, R95, 0x1f, RZ ;  /* 0x0000001f5f027819 */ /* 0x000fe200000006ff */
[----:B------:R-:W-:Y:S01]  /*7370*/  IMAD.IADD R82, R97, 0x1, R110 ;  /* 0x0000000161527824 */ /* 0x000fe200078e026e */
[----:B------:R-:W-:Y:S01]  /*7380*/  @P1 LOP3.LUT R3, R3, 0x1, RZ, 0xc0, !PT ;  /* 0x0000000103031812 */ /* 0x000fe200078ec0ff */
[----:B------:R-:W-:Y:S01]  /*7390*/  BSSY B1, `(.L_x_112) ;  /* 0x0000039000017945 */ /* 0x000fe20003800000 */
[----:B------:R-:W-:Y:S01]  /*73a0*/  PLOP3.LUT P2, PT, PT, PT, UP1, 0x80, 0x8 ;  /* 0x000000000008781c */ /* 0x000fe20003f4f018 */
[----:B------:R-:W-:Y:S01]  /*73b0*/  IMAD.IADD R83, R82, 0x1, R81 ;  /* 0x0000000152537824 */ /* 0x000fe200078e0251 */
[----:B------:R-:W-:Y:S01]  /*73c0*/  ISETP.NE.U32.OR P5, PT, R3, 0x1, !P1 ;  /* 0x000000010300780c */ /* 0x000fe20004fa5470 */
[----:B------:R-:W-:Y:S01]  /*73d0*/  IMAD.U32 R3, RZ, RZ, UR46 ;  /* 0x0000002eff037e24 */ /* 0x000fe2000f8e00ff */
[----:B------:R-:W-:Y:S01]  /*73e0*/  LOP3.LUT P4, R90, R84, 0xff, RZ, 0xc0, !PT ;  /* 0x000000ff545a7812 */ /* 0x000fe2000788c0ff */
[----:B------:R-:W-:Y:S01]  /*73f0*/  IMAD.MOV.U32 R109, RZ, RZ, 0x1 ;  /* 0x00000001ff6d7424 */ /* 0x000fe200078e00ff */
[----:B------:R-:W-:Y:S01]  /*7400*/  P2R R108, PR, RZ, 0x20 ;  /* 0x00000020ff6c7803 */ /* 0x000fe20000000000 */
[----:B------:R-:W-:Y:S01]  /*7410*/  IMAD R39, R36, 0x40, R37 ;  /* 0x0000004024277824 */ /* 0x000fe200078e0225 */
[----:B------:R-:W-:Y:S01]  /*7420*/  LEA R0, R3, UR47, 0x3 ;  /* 0x0000002f03007c11 */ /* 0x000fe2000f8e18ff */
[----:B------:R-:W-:Y:S01]  /*7430*/  IMAD.U32 R112, RZ, RZ, UR46 ;  /* 0x0000002eff707e24 */ /* 0x000fe2000f8e00ff */
[----:B------:R-:W-:Y:S02]  /*7440*/  SEL R3, RZ, 0xffffffff, P3 ;  /* 0xffffffffff037807 */ /* 0x000fe40001800000 */
[----:B------:R-:W-:Y:S02]  /*7450*/  CS2R R74, SRZ ;  /* 0x00000000004a7805 */ /* 0x000fe4000001ff00 */
[----:B------:R-:W-:Y:S02]  /*7460*/  CS2R R72, SRZ ;  /* 0x0000000000487805 */ /* 0x000fe4000001ff00 */
[----:B------:R-:W-:Y:S02]  /*7470*/  CS2R R66, SRZ ;  /* 0x0000000000427805 */ /* 0x000fe4000001ff00 */
[----:B------:R-:W-:Y:S02]  /*7480*/  @P2 SEL R3, R4, R3, !P4 ;  /* 0x0000000304032207 */ /* 0x000fe40006000000 */
[----:B------:R-:W-:Y:S02]  /*7490*/  CS2R R64, SRZ ;  /* 0x0000000000407805 */ /* 0x000fe4000001ff00 */
[----:B------:R-:W-:Y:S02]  /*74a0*/  @P5 SHF.L.U32 R5, R111, 0x1f, RZ ;  /* 0x0000001f6f055819 */ /* 0x000fe400000006ff */
[----:B------:R-:W-:Y:S02]  /*74b0*/  CS2R R58, SRZ ;  /* 0x00000000003a7805 */ /* 0x000fe4000001ff00 */
[----:B------:R-:W-:Y:S02]  /*74c0*/  LOP3.LUT R3, R3, 0x1, RZ, 0xc0, !PT ;  /* 0x0000000103037812 */ /* 0x000fe400078ec0ff */
[----:B------:R-:W-:Y:S01]  /*74d0*/  CS2R R56, SRZ ;  /* 0x0000000000387805 */ /* 0x000fe2000001ff00 */
[----:B------:R-:W1:Y:S01]  /*74e0*/  @P5 SYNCS.PHASECHK.TRANS64.TRYWAIT P1, [R0+URZ+0x80], R5 ;  /* 0x00008005000055a7 */ /* 0x000e6200080211ff */
[----:B------:R-:W-:Y:S02]  /*74f0*/  CS2R R50, SRZ ;  /* 0x0000000000327805 */ /* 0x000fe4000001ff00 */
[----:B------:R-:W-:Y:S02]  /*7500*/  ISETP.NE.U32.AND P2, PT, R3, 0x1, PT ;  /* 0x000000010300780c */ /* 0x000fe40003f45070 */
[----:B------:R-:W-:Y:S01]  /*7510*/  CS2R R48, SRZ ;  /* 0x0000000000307805 */ /* 0x000fe2000001ff00 */
[----:B------:R-:W-:Y:S01]  /*7520*/  IMAD.IADD R47, R82, 0x1, R80 ;  /* 0x00000001522f7824 */ /* 0x000fe200078e0250 */
[----:B------:R-:W-:Y:S01]  /*7530*/  P2R R113, PR, RZ, 0x4 ;  /* 0x00000004ff717803 */ /* 0x000fe20000000000 */
[----:B------:R-:W-:Y:S01]  /*7540*/  IMAD.IADD R46, R96, 0x1, R83 ;  /* 0x00000001602e7824 */ /* 0x000fe200078e0253 */
[----:B------:R3:W4:Y:S01]  /*7550*/  SYNCS.PHASECHK.TRANS64.TRYWAIT P0, [R89+URZ+0xe0], R2 ;  /* 0x0000e002590075a7 */ /* 0x00072200080011ff */
[----:B-1----:R-:W-:Y:S01]  /*7560*/  @P5 SEL R109, RZ, 0x1, !P1 ;  /* 0x00000001ff6d5807 */ /* 0x002fe20004800000 */
[----:B---3--:R-:W-:Y:S06]  /*7570*/  @!P5 BRA `(.L_x_113) ;  /* 0x000000000068d947 */ /* 0x008fec0003800000 */
[----:B------:R-:W-:Y:S01]  /*7580*/  ISETP.NE.AND P1, PT, R109, RZ, PT ;  /* 0x000000ff6d00720c */ /* 0x000fe20003f25270 */
[----:B------:R-:W-:Y:S01]  /*7590*/  BSSY B0, `(.L_x_114) ;  /* 0x000000d000007945 */ /* 0x000fe20003800000 */
[----:B------:R-:W-:Y:S02]  /*75a0*/  CS2R R50, SRZ ;  /* 0x0000000000327805 */ /* 0x000fe4000001ff00 */
[----:B------:R-:W-:Y:S02]  /*75b0*/  CS2R R48, SRZ ;  /* 0x0000000000307805 */ /* 0x000fe4000001ff00 */
[----:B------:R-:W-:Y:S02]  /*75c0*/  CS2R R58, SRZ ;  /* 0x00000000003a7805 */ /* 0x000fe4000001ff00 */
[----:B------:R-:W-:Y:S02]  /*75d0*/  CS2R R56, SRZ ;  /* 0x0000000000387805 */ /* 0x000fe4000001ff00 */
[----:B------:R-:W-:Y:S02]  /*75e0*/  CS2R R66, SRZ ;  /* 0x0000000000427805 */ /* 0x000fe4000001ff00 */
[----:B------:R-:W-:Y:S02]  /*75f0*/  CS2R R64, SRZ ;  /* 0x0000000000407805 */ /* 0x000fe4000001ff00 */
[----:B------:R-:W-:Y:S02]  /*7600*/  CS2R R74, SRZ ;  /* 0x00000000004a7805 */ /* 0x000fe4000001ff00 */
[----:B------:R-:W-:Y:S01]  /*7610*/  CS2R R72, SRZ ;  /* 0x0000000000487805 */ /* 0x000fe2000001ff00 */
[----:B------:R-:W-:Y:S06]  /*7620*/  @P1 BRA `(.L_x_115) ;  /* 0x00000000000c1947 */ /* 0x000fec0003800000 */
[----:B------:R-:W-:Y:S04]  /*7630*/  SHF.L.U32 R3, R111, 0x1f, RZ ;  /* 0x0000001f6f037819 */ /* 0x000fe800000006ff */
[----:B------:R-:W1:Y:S02]  /*7640*/  SYNCS.PHASECHK.TRANS64.TRYWAIT P1, [R0+URZ+0x80], R3 ;  /* 0x00008003000075a7 */ /* 0x000e6400080211ff */
[----:B-1----:R-:W-:Y:S05]  /*7650*/  @!P1 BRA `(.L_x_116) ;  /* 0x0000002400e49947 */ /* 0x002fea0003800000 */
.L_x_115:
[----:B------:R-:W-:Y:S05]  /*7660*/  BSYNC B0 ;  /* 0x0000000000007941 */ /* 0x000fea0003800000 */
.L_x_114:
[----:B------:R-:W-:Y:S01]  /*7670*/  ISETP.NE.AND P1, PT, R113, RZ, PT ;  /* 0x000000ff7100720c */ /* 0x000fe20003f25270 */
[----:B------:R-:W-:Y:S04]  /*7680*/  UIADD3 UR4, UPT, UPT, UR46, 0x1, URZ ;  /* 0x000000012e047890 */ /* 0x000fe8000fffe0ff */
[----:B------:R-:W-:Y:S04]  /*7690*/  UISETP.NE.AND UP0, UPT, UR4, 0x3, UPT ;  /* 0x000000030400788c */ /* 0x000fe8000bf05270 */
[----:B------:R-:W-:Y:S02]  /*76a0*/  USEL UR5, URZ, 0x1, UP0 ;  /* 0x00000001ff057887 */ /* 0x000fe40008000000 */
[----:B------:R-:W-:Y:S02]  /*76b0*/  USEL UR4, UR4, URZ, UP0 ;  /* 0x000000ff04047287 */ /* 0x000fe40008000000 */
[----:B------:R3:W1:Y:S02]  /*76c0*/  @P1 LDS.128 R48, [R82] ;  /* 0x0000000052301984 */ /* 0x0006640000000c00 */
[----:B------:R-:W-:Y:S02]  /*76d0*/  LOP3.LUT R111, R111, UR5, RZ, 0x3c, !PT ;  /* 0x000000056f6f7c12 */ /* 0x000fe4000f8e3cff */
[----:B------:R3:W1:Y:S01]  /*76e0*/  @P1 LDS.128 R56, [R83+0x10] ;  /* 0x0000100053381984 */ /* 0x0006620000000c00 */
[----:B------:R-:W-:Y:S03]  /*76f0*/  IMAD.U32 R112, RZ, RZ, UR4 ;  /* 0x00000004ff707e24 */ /* 0x000fe6000f8e00ff */
[----:B------:R3:W1:Y:S04]  /*7700*/  @P1 LDS.128 R64, [R47+0x20] ;  /* 0x000020002f401984 */ /* 0x0006680000000c00 */
[----:B------:R3:W1:Y:S02]  /*7710*/  @P1 LDS.128 R72, [R46+0x10] ;  /* 0x000010002e481984 */ /* 0x0006640000000c00 */
.L_x_113:
[----:B------:R-:W-:Y:S05]  /*7720*/  BSYNC B1 ;  /* 0x0000000000017941 */ /* 0x000fea0003800000 */
.L_x_112:
[----:B-1----:R-:W-:Y:S04]  /*7730*/  SHF.R.U32.HI R0, RZ, 0x15, R39 ;  /* 0x00000015ff007819 */ /* 0x002fe80000011627 */
[----:B------:R-:W-:Y:S01]  /*7740*/  LOP3.LUT P1, RZ, R0, 0x3, R85, 0x48, !PT ;  /* 0x0000000300ff7812 */ /* 0x000fe20007824855 */
[----:B------:R-:W-:Y:S01]  /*7750*/  @!UPT UIADD3 URZ, UPT, UPT, URZ, URZ, URZ ;  /* 0x000000fffffff290 */ /* 0x000fe2000fffe0ff */
[----:B----4-:R-:W-:Y:S11]  /*7760*/  @P0 BRA `(.L_x_117) ;  /* 0x0000000000080947 */ /* 0x010ff60003800000 */
[----:B------:R-:W1:Y:S02]  /*7770*/  SYNCS.PHASECHK.TRANS64.TRYWAIT P0, [R89+URZ+0xe0], R2 ;  /* 0x0000e002590075a7 */ /* 0x000e6400080011ff */
[----:B-1----:R-:W-:Y:S05]  /*7780*/  @!P0 BRA `(.L_x_118) ;  /* 0x0000002400ac8947 */ /* 0x002fea0003800000 */
.L_x_117:
[----:B------:R-:W-:Y:S05]  /*7790*/  @!P1 BRA `(.L_x_119) ;  /* 0x0000000000409947 */ /* 0x000fea0003800000 */
[----:B------:R-:W4:Y:S01]  /*77a0*/  LDCU.64 UR8, c[0x4][0x70] ;  /* 0x01000e00ff0877ac */ /* 0x000f220008000a00 */
[----:B------:R-:W-:Y:S01]  /*77b0*/  MOV R3, 0x0 ;  /* 0x0000000000037802 */ /* 0x000fe20000000f00 */
[----:B------:R-:W-:Y:S02]  /*77c0*/  HFMA2 R12, -RZ, RZ, 0, 5.9604644775390625e-08 ;  /* 0x00000001ff0c7431 */ /* 0x000fe400000001ff */
[----:B------:R-:W-:Y:S02]  /*77d0*/  IMAD.MOV.U32 R8, RZ, RZ, 0x192 ;  /* 0x00000192ff087424 */ /* 0x000fe400078e00ff */
[----:B------:R-:W-:Y:S01]  /*77e0*/  IMAD.MOV.U32 R13, RZ, RZ, RZ ;  /* 0x000000ffff0d7224 */ /* 0x000fe200078e00ff */
[----:B------:R-:W5:Y:S01]  /*77f0*/  LDCU.64 UR6, c[0x4][0x78] ;  /* 0x01000f00ff0677ac */ /* 0x000f620008000a00 */
[----:B-1----:R-:W1:Y:S01]  /*7800*/  LDC.64 R2, c[0x4][R3] ;  /* 0x0100000003027b82 */ /* 0x002e620000000a00 */
[----:B------:R-:W2:Y:S01]  /*7810*/  LDCU.64 UR4, c[0x4][0x10] ;  /* 0x01000200ff0477ac */ /* 0x000ea20008000a00 */
[----:B----4-:R-:W-:Y:S01]  /*7820*/  MOV R5, UR9 ;  /* 0x0000000900057c02 */ /* 0x010fe20008000f00 */
[----:B------:R-:W-:Y:S01]  /*7830*/  IMAD.U32 R4, RZ, RZ, UR8 ;  /* 0x00000008ff047e24 */ /* 0x000fe2000f8e00ff */
[----:B-----5:R-:W-:Y:S01]  /*7840*/  MOV R7, UR7 ;  /* 0x0000000700077c02 */ /* 0x020fe20008000f00 */
[----:B------:R-:W-:Y:S01]  /*7850*/  IMAD.U32 R6, RZ, RZ, UR6 ;  /* 0x00000006ff067e24 */ /* 0x000fe2000f8e00ff */
[----:B--2---:R-:W-:Y:S01]  /*7860*/  MOV R11, UR5 ;  /* 0x00000005000b7c02 */ /* 0x004fe20008000f00 */
[----:B------:R-:W-:Y:S02]  /*7870*/  IMAD.U32 R10, RZ, RZ, UR4 ;  /* 0x00000004ff0a7e24 */ /* 0x000fe4000f8e00ff */
[----:B------:R-:W-:Y:S07]  /*7880*/  LEPC R20, `(.L_x_119) ;  /* 0x000000001014794e */ /* 0x000fee0000000000 */
[----:B-1-3--:R-:W-:Y:S05]  /*7890*/  CALL.ABS.NOINC R2 ;  /* 0x0000000002007343 */ /* 0x00afea0003c00000 */
.L_x_119:
[C---:B------:R-:W-:Y:S01]  /*78a0*/  SHF.L.U32 R40, R48.reuse, 0x10, RZ ;  /* 0x0000001030287819 */ /* 0x040fe200000006ff */
[----:B------:R-:W-:Y:S05]  /*78b0*/  WARPSYNC.ALL ;  /* 0x0000000000007948 */ /* 0x000fea0003800000 */
[----:B------:R-:W-:Y:S01]  /*78c0*/  R2UR UR4, R39 ;  /* 0x00000000270472ca */ /* 0x000fe200000e0000 */
[----:B------:R-:W-:Y:S01]  /*78d0*/  BSSY.RECONVERGENT B0, `(.L_x_120) ;  /* 0x0000087000007945 */ /* 0x000fe20003800200 */
[----:B------:R-:W-:Y:S02]  /*78e0*/  LOP3.LUT R43, R48, 0xffff0000, RZ, 0xc0, !PT ;  /* 0xffff0000302b7812 */ /* 0x000fe400078ec0ff */
[----:B------:R-:W-:Y:S02]  /*78f0*/  SHF.L.U32 R42, R49, 0x10, RZ ;  /* 0x00000010312a7819 */ /* 0x000fe400000006ff */
[----:B------:R-:W-:Y:S02]  /*7900*/  SHF.L.U32 R45, R51, 0x10, RZ ;  /* 0x00000010332d7819 */ /* 0x000fe400000006ff */
[----:B------:R-:W-:Y:S02]  /*7910*/  LOP3.LUT R44, R75, 0xffff0000, RZ, 0xc0, !PT ;  /* 0xffff00004b2c7812 */ /* 0x000fe400078ec0ff */
[----:B------:R-:W-:Y:S03]  /*7920*/  ISETP.NE.AND P0, PT, R98, RZ, PT ;  /* 0x000000ff6200720c */ /* 0x000fe60003f05270 */
[----:B------:R-:W2:Y:S02]  /*7930*/  LDTM.x32 R4, tmem[UR4] ;  /* 0x00000004000479ee */ /* 0x000ea400082c0000 */
[C---:B--2---:R-:W-:Y:S01]  /*7940*/  FMUL R0, R38.reuse, R4 ;  /* 0x0000000426007220 */ /* 0x044fe20000400000 */
[C---:B-1----:R-:W-:Y:S01]  /*7950*/  FMUL R2, R38.reuse, R5 ;  /* 0x0000000526027220 */ /* 0x042fe20000400000 */
[C---:B------:R-:W-:Y:S01]  /*7960*/  FMUL R3, R38.reuse, R6 ;  /* 0x0000000626037220 */ /* 0x040fe20000400000 */
[----:B------:R-:W-:Y:S01]  /*7970*/  FMUL R7, R38, R7 ;  /* 0x0000000726077220 */ /* 0x000fe20000400000 */
[----:B------:R-:W-:Y:S01]  /*7980*/  FFMA R0, R41, R40, R0 ;  /* 0x0000002829007223 */ /* 0x000fe20000000000 */
[----:B------:R-:W-:Y:S01]  /*7990*/  LOP3.LUT R40, R49, 0xffff0000, RZ, 0xc0, !PT ;  /* 0xffff000031287812 */ /* 0x000fe200078ec0ff */
[C---:B------:R-:W-:Y:S01]  /*79a0*/  FFMA R2, R41.reuse, R43, R2 ;  /* 0x0000002b29027223 */ /* 0x040fe20000000002 */
[C---:B------:R-:W-:Y:S01]  /*79b0*/  SHF.L.U32 R43, R50.reuse, 0x10, RZ ;  /* 0x00000010322b7819 */ /* 0x040fe200000006ff */
[C---:B------:R-:W-:Y:S01]  /*79c0*/  FFMA R3, R41.reuse, R42, R3 ;  /* 0x0000002a29037223 */ /* 0x040fe20000000003 */
[----:B------:R-:W-:Y:S01]  /*79d0*/  LOP3.LUT R42, R50, 0xffff0000, RZ, 0xc0, !PT ;  /* 0xffff0000322a7812 */ /* 0x000fe200078ec0ff */
[----:B------:R-:W-:Y:S01]  /*79e0*/  FMUL R4, R38, R8 ;  /* 0x0000000826047220 */ /* 0x000fe20000400000 */
[----:B------:R-:W-:Y:S01]  /*79f0*/  F2FP.BF16.F32.PACK_AB R52, R2, R0 ;  /* 0x000000000234723e */ /* 0x000fe200000010ff */
[----:B------:R-:W-:Y:S01]  /*7a00*/  FFMA R7, R41, R40, R7 ;  /* 0x0000002829077223 */ /* 0x000fe20000000007 */
[----:B------:R-:W-:Y:S01]  /*7a10*/  LOP3.LUT R40, R51, 0xffff0000, RZ, 0xc0, !PT ;  /* 0xffff000033287812 */ /* 0x000fe200078ec0ff */
[C---:B------:R-:W-:Y:S01]  /*7a20*/  FMUL R5, R38.reuse, R9 ;  /* 0x0000000926057220 */ /* 0x040fe20000400000 */
[C---:B------:R-:W-:Y:S01]  /*7a30*/  FMUL R6, R38.reuse, R10 ;  /* 0x0000000a26067220 */ /* 0x040fe20000400000 */
[----:B------:R-:W-:Y:S01]  /*7a40*/  FMUL R11, R38, R11 ;  /* 0x0000000b260b7220 */ /* 0x000fe20000400000 */
[----:B------:R-:W-:Y:S01]  /*7a50*/  F2FP.BF16.F32.PACK_AB R53, R7, R3 ;  /* 0x000000030735723e */ /* 0x000fe200000010ff */
[C---:B------:R-:W-:Y:S01]  /*7a60*/  FFMA R4, R41.reuse, R43, R4 ;  /* 0x0000002b29047223 */ /* 0x040fe20000000004 */
[C---:B------:R-:W-:Y:S01]  /*7a70*/  SHF.L.U32 R43, R56.reuse, 0x10, RZ ;  /* 0x00000010382b7819 */ /* 0x040fe200000006ff */
[----:B------:R-:W-:Y:S01]  /*7a80*/  FFMA R5, R41, R42, R5 ;  /* 0x0000002a29057223 */ /* 0x000fe20000000005 */
[----:B------:R-:W-:Y:S01]  /*7a90*/  LOP3.LUT R42, R57, 0xffff0000, RZ, 0xc0, !PT ;  /* 0xffff0000392a7812 */ /* 0x000fe200078ec0ff */
[----:B------:R-:W-:Y:S01]  /*7aa0*/  FFMA R6, R41, R45, R6 ;  /* 0x0000002d29067223 */ /* 0x000fe20000000006 */
[----:B------:R-:W-:Y:S01]  /*7ab0*/  SHF.L.U32 R45, R57, 0x10, RZ ;  /* 0x00000010392d7819 */ /* 0x000fe200000006ff */
[----:B------:R-:W-:Y:S01]  /*7ac0*/  FFMA R11, R41, R40, R11 ;  /* 0x00000028290b7223 */ /* 0x000fe2000000000b */
[----:B------:R-:W-:Y:S01]  /*7ad0*/  LOP3.LUT R40, R56, 0xffff0000, RZ, 0xc0, !PT ;  /* 0xffff000038287812 */ /* 0x000fe200078ec0ff */
[C---:B------:R-:W-:Y:S01]  /*7ae0*/  FMUL R8, R38.reuse, R12 ;  /* 0x0000000c26087220 */ /* 0x040fe20000400000 */
[----:B------:R-:W-:Y:S01]  /*7af0*/  F2FP.BF16.F32.PACK_AB R54, R5, R4 ;  /* 0x000000040536723e */ /* 0x000fe200000010ff */
[C---:B------:R-:W-:Y:S01]  /*7b00*/  FMUL R9, R38.reuse, R13 ;  /* 0x0000000d26097220 */ /* 0x040fe20000400000 */
[----:B------:R-:W-:Y:S01]  /*7b10*/  F2FP.BF16.F32.PACK_AB R55, R11, R6 ;  /* 0x000000060b37723e */ /* 0x000fe200000010ff */
[C---:B------:R-:W-:Y:S01]  /*7b20*/  FMUL R10, R38.reuse, R14 ;  /* 0x0000000e260a7220 */ /* 0x040fe20000400000 */
[----:B------:R-:W-:Y:S01]  /*7b30*/  FMUL R15, R38, R15 ;  /* 0x0000000f260f7220 */ /* 0x000fe20000400000 */
[----:B------:R-:W-:Y:S01]  /*7b40*/  FFMA R8, R41, R43, R8 ;  /* 0x0000002b29087223 */ /* 0x000fe20000000008 */
[----:B------:R-:W-:Y:S01]  /*7b50*/  SHF.L.U32 R43, R59, 0x10, RZ ;  /* 0x000000103b2b7819 */ /* 0x000fe200000006ff */
[C---:B------:R-:W-:Y:S01]  /*7b60*/  FFMA R9, R41.reuse, R40, R9 ;  /* 0x0000002829097223 */ /* 0x040fe20000000009 */
[C---:B------:R-:W-:Y:S01]  /*7b70*/  SHF.L.U32 R40, R58.reuse, 0x10, RZ ;  /* 0x000000103a287819 */ /* 0x040fe200000006ff */
        /* <DEDUP_REMOVED lines=8> */
[----:B------:R-:W-:Y:S01]  /*7c00*/  FMUL R14, R38, R18 ;  /* 0x00000012260e7220 */ /* 0x000fe20000400000 */
[----:B------:R-:W-:Y:S01]  /*7c10*/  FFMA R12, R41, R40, R12 ;  /* 0x00000028290c7223 */ /* 0x000fe2000000000c */
[----:B------:R-:W-:Y:S01]  /*7c20*/  LOP3.LUT R40, R59, 0xffff0000, RZ, 0xc0, !PT ;  /* 0xffff00003b287812 */ /* 0x000fe200078ec0ff */
[C---:B------:R-:W-:Y:S01]  /*7c30*/  FFMA R13, R41.reuse, R42, R13 ;  /* 0x0000002a290d7223 */ /* 0x040fe2000000000d */
[----:B------:R-:W-:Y:S01]  /*7c40*/  LOP3.LUT R42, R64, 0xffff0000, RZ, 0xc0, !PT ;  /* 0xffff0000402a7812 */ /* 0x000fe200078ec0ff */
[----:B------:R-:W-:Y:S01]  /*7c50*/  FMUL R19, R38, R19 ;  /* 0x0000001326137220 */ /* 0x000fe20000400000 */
[----:B------:R-:W-:Y:S01]  /*7c60*/  FFMA R14, R41, R43, R14 ;  /* 0x0000002b290e7223 */ /* 0x000fe2000000000e */
[----:B------:R-:W-:Y:S01]  /*7c70*/  SHF.L.U32 R43, R64, 0x10, RZ ;  /* 0x00000010402b7819 */ /* 0x000fe200000006ff */
[----:B------:R1:W-:Y:S01]  /*7c80*/  STS.128 [R82], R52 ;  /* 0x0000003452007388 */ /* 0x0003e20000000c00 */
[----:B------:R-:W-:Y:S01]  /*7c90*/  F2FP.BF16.F32.PACK_AB R62, R13, R12 ;  /* 0x0000000c0d3e723e */ /* 0x000fe200000010ff */
[C---:B------:R-:W-:Y:S01]  /*7ca0*/  FMUL R16, R38.reuse, R20 ;  /* 0x0000001426107220 */ /* 0x040fe20000400000 */
        /* <DEDUP_REMOVED lines=8> */
[C---:B------:R-:W-:Y:S01]  /*7d30*/  FFMA R17, R41.reuse, R42, R17 ;  /* 0x0000002a29117223 */ /* 0x040fe20000000011 */
[----:B------:R-:W-:Y:S01]  /*7d40*/  FFMA R18, R41, R45, R18 ;  /* 0x0000002d29127223 */ /* 0x000fe20000000012 */
[----:B------:R1:W-:Y:S01]  /*7d50*/  STS.128 [R83+0x10], R60 ;  /* 0x0000103c53007388 */ /* 0x0003e20000000c00 */
[----:B------:R-:W-:Y:S01]  /*7d60*/  SHF.L.U32 R45, R67, 0x10, RZ ;  /* 0x00000010432d7819 */ /* 0x000fe200000006ff */
[----:B------:R-:W-:Y:S01]  /*7d70*/  FFMA R23, R41, R40, R23 ;  /* 0x0000002829177223 */ /* 0x000fe20000000017 */
[----:B------:R-:W-:Y:S01]  /*7d80*/  LOP3.LUT R40, R66, 0xffff0000, RZ, 0xc0, !PT ;  /* 0xffff000042287812 */ /* 0x000fe200078ec0ff */
[C---:B------:R-:W-:Y:S01]  /*7d90*/  FMUL R20, R38.reuse, R24 ;  /* 0x0000001826147220 */ /* 0x040fe20000400000 */
[----:B------:R-:W-:Y:S01]  /*7da0*/  LOP3.LUT R42, R67, 0xffff0000, RZ, 0xc0, !PT ;  /* 0xffff0000432a7812 */ /* 0x000fe200078ec0ff */
[C---:B------:R-:W-:Y:S01]  /*7db0*/  FMUL R21, R38.reuse, R25 ;  /* 0x0000001926157220 */ /* 0x040fe20000400000 */
[----:B------:R-:W-:Y:S01]  /*7dc0*/  F2FP.BF16.F32.PACK_AB R68, R17, R16 ;  /* 0x000000101144723e */ /* 0x000fe200000010ff */
[C---:B------:R-:W-:Y:S01]  /*7dd0*/  FMUL R22, R38.reuse, R26 ;  /* 0x0000001a26167220 */ /* 0x040fe20000400000 */
[----:B------:R-:W-:Y:S01]  /*7de0*/  FMUL R27, R38, R27 ;  /* 0x0000001b261b7220 */ /* 0x000fe20000400000 */
[C---:B------:R-:W-:Y:S01]  /*7df0*/  FFMA R20, R41.reuse, R43, R20 ;  /* 0x0000002b29147223 */ /* 0x040fe20000000014 */
[C---:B------:R-:W-:Y:S01]  /*7e00*/  FFMA R21, R41.reuse, R40, R21 ;  /* 0x0000002829157223 */ /* 0x040fe20000000015 */
[C---:B------:R-:W-:Y:S01]  /*7e10*/  FFMA R22, R41.reuse, R45, R22 ;  /* 0x0000002d29167223 */ /* 0x040fe20000000016 */
[----:B------:R-:W-:Y:S01]  /*7e20*/  FFMA R27, R41, R42, R27 ;  /* 0x0000002a291b7223 */ /* 0x000fe2000000001b */
[----:B------:R-:W-:Y:S01]  /*7e30*/  SHF.L.U32 R40, R72, 0x10, RZ ;  /* 0x0000001048287819 */ /* 0x000fe200000006ff */
[----:B------:R-:W-:Y:S01]  /*7e40*/  FMUL R24, R38, R28 ;  /* 0x0000001c26187220 */ /* 0x000fe20000400000 */
[----:B------:R-:W-:Y:S01]  /*7e50*/  LOP3.LUT R42, R72, 0xffff0000, RZ, 0xc0, !PT ;  /* 0xffff0000482a7812 */ /* 0x000fe200078ec0ff */
[C---:B------:R-:W-:Y:S01]  /*7e60*/  FMUL R25, R38.reuse, R29 ;  /* 0x0000001d26197220 */ /* 0x040fe20000400000 */
[----:B------:R-:W-:Y:S01]  /*7e70*/  SHF.L.U32 R43, R73, 0x10, RZ ;  /* 0x00000010492b7819 */ /* 0x000fe200000006ff */
[C---:B------:R-:W-:Y:S01]  /*7e80*/  FMUL R26, R38.reuse, R30 ;  /* 0x0000001e261a7220 */ /* 0x040fe20000400000 */
[C---:B------:R-:W-:Y:S01]  /*7e90*/  FFMA R24, R41.reuse, R40, R24 ;  /* 0x0000002829187223 */ /* 0x040fe20000000018 */
[----:B------:R-:W-:Y:S01]  /*7ea0*/  FFMA R25, R41, R42, R25 ;  /* 0x0000002a29197223 */ /* 0x000fe20000000019 */
[----:B------:R-:W-:Y:S01]  /*7eb0*/  LOP3.LUT R40, R73, 0xffff0000, RZ, 0xc0, !PT ;  /* 0xffff000049287812 */ /* 0x000fe200078ec0ff */
[----:B------:R-:W-:Y:S01]  /*7ec0*/  FFMA R26, R41, R43, R26 ;  /* 0x0000002b291a7223 */ /* 0x000fe2000000001a */
[----:B------:R-:W-:Y:S01]  /*7ed0*/  FMUL R31, R38, R31 ;  /* 0x0000001f261f7220 */ /* 0x000fe20000400000 */
[----:B------:R-:W-:Y:S01]  /*7ee0*/  SHF.L.U32 R43, R74, 0x10, RZ ;  /* 0x000000104a2b7819 */ /* 0x000fe200000006ff */
[----:B------:R-:W-:Y:S01]  /*7ef0*/  FMUL R28, R38, R32 ;  /* 0x00000020261c7220 */ /* 0x000fe20000400000 */
[----:B------:R-:W-:Y:S01]  /*7f00*/  LOP3.LUT R42, R74, 0xffff0000, RZ, 0xc0, !PT ;  /* 0xffff00004a2a7812 */ /* 0x000fe200078ec0ff */
[C---:B------:R-:W-:Y:S01]  /*7f10*/  FMUL R29, R38.reuse, R33 ;  /* 0x00000021261d7220 */ /* 0x040fe20000400000 */
[----:B------:R-:W-:Y:S01]  /*7f20*/  SHF.L.U32 R45, R75, 0x10, RZ ;  /* 0x000000104b2d7819 */ /* 0x000fe200000006ff */
[C---:B------:R-:W-:Y:S01]  /*7f30*/  FMUL R30, R38.reuse, R34 ;  /* 0x00000022261e7220 */ /* 0x040fe20000400000 */
[----:B------:R-:W-:Y:S01]  /*7f40*/  FFMA R31, R41, R40, R31 ;  /* 0x00000028291f7223 */ /* 0x000fe2000000001f */
[----:B------:R-:W-:Y:S01]  /*7f50*/  FMUL R35, R38, R35 ;  /* 0x0000002326237220 */ /* 0x000fe20000400000 */
[----:B------:R-:W-:Y:S01]  /*7f60*/  F2FP.BF16.F32.PACK_AB R69, R23, R18 ;  /* 0x000000121745723e */ /* 0x000fe200000010ff */
[----:B------:R-:W-:Y:S01]  /*7f70*/  FFMA R28, R41, R43, R28 ;  /* 0x0000002b291c7223 */ /* 0x000fe2000000001c */
[----:B------:R-:W-:Y:S01]  /*7f80*/  F2FP.BF16.F32.PACK_AB R70, R21, R20 ;  /* 0x000000141546723e */ /* 0x000fe200000010ff */
[----:B------:R-:W-:Y:S01]  /*7f90*/  FFMA R29, R41, R42, R29 ;  /* 0x0000002a291d7223 */ /* 0x000fe2000000001d */
[----:B------:R-:W-:Y:S01]  /*7fa0*/  F2FP.BF16.F32.PACK_AB R71, R27, R22 ;  /* 0x000000161b47723e */ /* 0x000fe200000010ff */
[C---:B------:R-:W-:Y:S01]  /*7fb0*/  FFMA R30, R41.reuse, R45, R30 ;  /* 0x0000002d291e7223 */ /* 0x040fe2000000001e */
[----:B------:R-:W-:Y:S01]  /*7fc0*/  FFMA R35, R41, R44, R35 ;  /* 0x0000002c29237223 */ /* 0x000fe20000000023 */
[----:B------:R-:W-:Y:S02]  /*7fd0*/  F2FP.BF16.F32.PACK_AB R104, R25, R24 ;  /* 0x000000181968723e */ /* 0x000fe400000010ff */
[----:B------:R1:W-:Y:S01]  /*7fe0*/  STS.128 [R47+0x20], R68 ;  /* 0x000020442f007388 */ /* 0x0003e20000000c00 */
[----:B------:R-:W-:Y:S02]  /*7ff0*/  F2FP.BF16.F32.PACK_AB R105, R31, R26 ;  /* 0x0000001a1f69723e */ /* 0x000fe400000010ff */
[----:B------:R-:W-:Y:S02]  /*8000*/  F2FP.BF16.F32.PACK_AB R106, R29, R28 ;  /* 0x0000001c1d6a723e */ /* 0x000fe400000010ff */
[----:B------:R-:W-:Y:S05]  /*8010*/  F2FP.BF16.F32.PACK_AB R107, R35, R30 ;  /* 0x0000001e236b723e */ /* 0x000fea00000010ff */
[----:B------:R1:W-:Y:S01]  /*8020*/  STS.128 [R46+0x10], R104 ;  /* 0x000010682e007388 */ /* 0x0003e20000000c00 */
[----:B------:R-:W-:Y:S01]  /*8030*/  @!PT LDS RZ, [RZ] ;  /* 0x00000000fffff984 */ /* 0x000fe20000000800 */
[----:B------:R-:W-:Y:S01]  /*8040*/  @!PT LDS RZ, [RZ] ;  /* 0x00000000fffff984 */ /* 0x000fe20000000800 */
[----:B------:R-:W-:Y:S01]  /*8050*/  @!PT LDS RZ, [RZ] ;  /* 0x00000000fffff984 */ /* 0x000fe20000000800 */
[----:B------:R-:W-:Y:S01]  /*8060*/  @!PT LDS RZ, [RZ] ;  /* 0x00000000fffff984 */ /* 0x000fe20000000800 */
[----:B------:R2:W-:Y:S07]  /*8070*/  MEMBAR.ALL.CTA ;  /* 0x0000000000007992 */ /* 0x0005ee0000008000 */
[----:B--2---:R-:W2:Y:S02]  /*8080*/  FENCE.VIEW.ASYNC.S ;  /* 0x00000000000073c6 */ /* 0x004ea40000000000 */
[----:B--2---:R-:W-:Y:S06]  /*8090*/  BAR.SYNC.DEFER_BLOCKING 0x1, 0x80 ;  /* 0x0042000000007b1d */ /* 0x004fec0000010000 */
[----:B------:R-:W-:Y:S05]  /*80a0*/  @P0 BRA `(.L_x_121) ;  /* 0x0000000000240947 */ /* 0x000fea0003800000 */
[----:B------:R-:W2:Y:S01]  /*80b0*/  LDCU.64 UR6, c[0x0][0x348] ;  /* 0x00006900ff0677ac */ /* 0x000ea20008000a00 */
[----:B------:R-:W-:Y:S01]  /*80c0*/  R2UR UR5, R110 ;  /* 0x000000006e0572ca */ /* 0x000fe200000e0000 */
[----:B------:R-:W-:Y:S11]  /*80d0*/  UMOV UR51, UR36 ;  /* 0x0000002400337c82 */ /* 0x000ff60008000000 */
[----:B------:R-:W-:Y:S01]  /*80e0*/  @!UPT UIADD3 URZ, UPT, UPT, URZ, URZ, URZ ;  /* 0x000000fffffff290 */ /* 0x000fe2000fffe0ff */
[----:B------:R-:W-:Y:S02]  /*80f0*/  UIADD3 UR48, UPT, UPT, UR47, 0x200, UR5 ;  /* 0x000002002f307890 */ /* 0x000fe4000fffe005 */
[----:B--2---:R-:W-:Y:S04]  /*8100*/  UIADD3 UR4, UP0, UPT, UR6, 0xa80, URZ ;  /* 0x00000a8006047890 */ /* 0x004fe8000ff1e0ff */
[----:B------:R-:W-:Y:S09]  /*8110*/  UIADD3.X UR5, UPT, UPT, URZ, UR7, URZ, UP0, !UPT ;  /* 0x00000007ff057290 */ /* 0x000ff200087fe4ff */
[----:B------:R2:W-:Y:S02]  /*8120*/  UTMASTG.3D [UR48], [UR4] ;  /* 0x00000030040073b5 */ /* 0x0005e40008010000 */
[----:B--2---:R0:W-:Y:S02]  /*8130*/  UTMACMDFLUSH ;  /* 0x00000000000079b7 */ /* 0x0041e40000000000 */
.L_x_121:
[----:B------:R-:W-:Y:S05]  /*8140*/  BSYNC.RECONVERGENT B0 ;  /* 0x0000000000007941 */ /* 0x000fea0003800200 */
.L_x_120:
[----:B------:R-:W-:Y:S01]  /*8150*/  UIADD3 UR44, UPT, UPT, UR46, 0x1, URZ ;  /* 0x000000012e2c7890 */ /* 0x000fe2000fffe0ff */
[----:B------:R-:W-:Y:S03]  /*8160*/  BSSY.RECONVERGENT B0, `(.L_x_122) ;  /* 0x0000005000007945 */ /* 0x000fe60003800200 */
[----:B------:R-:W-:Y:S04]  /*8170*/  UISETP.NE.AND UP0, UPT, UR44, 0x3, UPT ;  /* 0x000000032c00788c */ /* 0x000fe8000bf05270 */
[----:B------:R-:W-:Y:S01]  /*8180*/  USEL UR45, UR44, URZ, UP0 ;  /* 0x000000ff2c2d7287 */ /* 0x000fe20008000000 */
[----:B------:R-:W-:Y:S11]  /*8190*/  @P0 BRA `(.L_x_123) ;  /* 0x0000000000040947 */ /* 0x000ff60003800000 */
[----:B------:R-:W-:Y:S04]  /*81a0*/  DEPBAR.LE SB0, 0x1 ;  /* 0x000080400000791a */ /* 0x000fe80000000000 */
.L_x_123:
[----:B------:R-:W-:Y:S05]  /*81b0*/  BSYNC.RECONVERGENT B0 ;  /* 0x0000000000007941 */ /* 0x000fea0003800200 */
.L_x_122:
[----:B------:R-:W-:Y:S01]  /*81c0*/  BAR.SYNC.DEFER_BLOCKING 0x1, 0x80 ;  /* 0x0042000000007b1d */ /* 0x000fe20000010000 */
[----:B------:R-:W-:Y:S01]  /*81d0*/  ISETP.NE.AND P1, PT, R108, RZ, PT ;  /* 0x000000ff6c00720c */ /* 0x000fe20003f25270 */
[----:B------:R-:W-:Y:S01]  /*81e0*/  UISETP.NE.AND UP0, UPT, UR53, URZ, UPT ;  /* 0x000000ff3500728c */ /* 0x000fe2000bf05270 */
[----:B------:R-:W-:Y:S11]  /*81f0*/  LEA R2, R112, UR47, 0x3 ;  /* 0x0000002f70027c11 */ /* 0x000ff6000f8e18ff */
[----:B------:R-:W-:Y:S01]  /*8200*/  @P1 SHF.L.U32 R3, R111, 0x1f, RZ ;  /* 0x0000001f6f031819 */ /* 0x000fe200000006ff */
[----:B------:R-:W-:Y:S06]  /*8210*/  BRA.U !UP0, `(.L_x_124) ;  /* 0x0000000108247547 */ /* 0x000fec000b800000 */
[----:B------:R-:W-:Y:S01]  /*8220*/  IMAD.U32 R5, RZ, RZ, UR52 ;  /* 0x00000034ff057e24 */ /* 0x000fe2000f8e00ff */
[----:B------:R-:W-:Y:S01]  /*8230*/  MOV R0, UR57 ;  /* 0x0000003900007c02 */ /* 0x000fe20008000f00 */
[----:B------:R-:W-:Y:S03]  /*8240*/  UIADD3 UR4, UPT, UPT, UR52, 0x1, URZ ;  /* 0x0000000134047890 */ /* 0x000fe6000fffe0ff */
[----:B------:R-:W-:Y:S01]  /*8250*/  @P1 LEA R5, R5, UR47, 0x3 ;  /* 0x0000002f05051c11 */ /* 0x000fe2000f8e18ff */
[----:B------:R-:W-:Y:S04]  /*8260*/  UISETP.NE.AND UP0, UPT, UR4, 0x3, UPT ;  /* 0x000000030400788c */ /* 0x000fe8000bf05270 */
[----:B------:R-:W-:Y:S01]  /*8270*/  @P1 VIADD R5, R5, 0x98 ;  /* 0x0000009805051836 */ /* 0x000fe20000000000 */
[----:B------:R-:W-:Y:S04]  /*8280*/  USEL UR52, UR4, URZ, UP0 ;  /* 0x000000ff04347287 */ /* 0x000fe80008000000 */
[----:B------:R-:W-:Y:S04]  /*8290*/  @P1 PRMT R0, R0, 0x654, R5 ;  /* 0x0000065400001816 */ /* 0x000fe80000000005 */
[----:B------:R2:W-:Y:S04]  /*82a0*/  @P1 SYNCS.ARRIVE.TRANS64.RED.A1T0 RZ, [R0+URZ], RZ ;  /* 0x000000ff00ff19a7 */ /* 0x0005e800081004ff */
.L_x_124:
[----:B------:R-:W4:Y:S01]  /*82b0*/  @P1 SYNCS.PHASECHK.TRANS64.TRYWAIT P0, [R2+URZ+0x80], R3 ;  /* 0x00008003020015a7 */ /* 0x000f2200080011ff */
[----:B------:R-:W-:Y:S01]  /*82c0*/  BSSY B1, `(.L_x_125) ;  /* 0x0000015000017945 */ /* 0x000fe20003800000 */
[----:B----4-:R-:W-:Y:S03]  /*82d0*/  @P1 SEL R109, RZ, 0x1, !P0 ;  /* 0x00000001ff6d1807 */ /* 0x010fe60004000000 */
[----:B------:R-:W-:Y:S05]  /*82e0*/  @!P1 BRA `(.L_x_126) ;  /* 0x0000000000489947 */ /* 0x000fea0003800000 */
[----:B------:R-:W-:Y:S01]  /*82f0*/  ISETP.NE.AND P1, PT, R113, RZ, PT ;  /* 0x000000ff7100720c */ /* 0x000fe20003f25270 */
[----:B------:R-:W-:Y:S01]  /*8300*/  BSSY B0, `(.L_x_127) ;  /* 0x000000a000007945 */ /* 0x000fe20003800000 */
[----:B------:R-:W-:Y:S11]  /*8310*/  ISETP.NE.AND P0, PT, R109, RZ, PT ;  /* 0x000000ff6d00720c */ /* 0x000ff60003f05270 */
[----:B------:R-:W-:Y:S04]  /*8320*/  @P1 IMAD R112, R112, 0x2000, R97 ;  /* 0x0000200070701824 */ /* 0x000fe800078e0261 */
[----:B------:R-:W-:Y:S01]  /*8330*/  @P1 IMAD.IADD R5, R81, 0x1, R112 ;  /* 0x0000000151051824 */ /* 0x000fe200078e0270 */
[----:B------:R-:W-:Y:S03]  /*8340*/  @P1 IADD3 R3, PT, PT, R80, R112, RZ ;  /* 0x0000007050031210 */ /* 0x000fe60007ffe0ff */
[----:B--2---:R-:W-:Y:S01]  /*8350*/  @P1 IMAD.IADD R0, R96, 0x1, R5 ;  /* 0x0000000160001824 */ /* 0x004fe200078e0205 */
[----:B------:R-:W-:Y:S06]  /*8360*/  @P0 BRA `(.L_x_128) ;  /* 0x00000000000c0947 */ /* 0x000fec0003800000 */
[----:B------:R-:W-:Y:S04]  /*8370*/  SHF.L.U32 R111, R111, 0x1f, RZ ;  /* 0x0000001f6f6f7819 */ /* 0x000fe800000006ff */
[----:B------:R-:W2:Y:S02]  /*8380*/  SYNCS.PHASECHK.TRANS64.TRYWAIT P0, [R2+URZ+0x80], R111 ;  /* 0x0000806f020075a7 */ /* 0x000ea400080011ff */
[----:B--2---:R-:W-:Y:S05]  /*8390*/  @!P0 BRA `(.L_x_129) ;  /* 0x0000001800bc8947 */ /* 0x004fea0003800000 */
.L_x_128:
[----:B------:R-:W-:Y:S05]  /*83a0*/  BSYNC B0 ;  /* 0x0000000000007941 */ /* 0x000fea0003800000 */
.L_x_127:
[----:B------:R-:W-:Y:S11]  /*83b0*/  ISETP.NE.AND P0, PT, R113, RZ, PT ;  /* 0x000000ff7100720c */ /* 0x000ff60003f05270 */
[----:B------:R-:W-:Y:S02]  /*83c0*/  @!UPT UIADD3 URZ, UPT, UPT, URZ, URZ, URZ ;  /* 0x000000fffffff290 */ /* 0x000fe4000fffe0ff */
[----:B------:R4:W1:Y:S04]  /*83d0*/  @P0 LDS.128 R48, [R112] ;  /* 0x0000000070300984 */ /* 0x0008680000000c00 */
[----:B------:R4:W1:Y:S04]  /*83e0*/  @P0 LDS.128 R64, [R3+0x20] ;  /* 0x0000200003400984 */ /* 0x0008680000000c00 */
[----:B------:R4:W1:Y:S04]  /*83f0*/  @P0 LDS.128 R56, [R5+0x10] ;  /* 0x0000100005380984 */ /* 0x0008680000000c00 */
[----:B------:R4:W1:Y:S02]  /*8400*/  @P0 LDS.128 R72, [R0+0x10] ;  /* 0x0000100000480984 */ /* 0x0008640000000c00 */
.L_x_126:
[----:B------:R-:W-:Y:S05]  /*8410*/  BSYNC B1 ;  /* 0x0000000000017941 */ /* 0x000fea0003800000 */
.L_x_125:
[----:B--2-4-:R-:W-:Y:S05]  /*8420*/  VIADD R0, R39, 0x20 ;  /* 0x0000002027007836 */ /* 0x014fea0000000000 */
[----:B------:R-:W-:Y:S04]  /*8430*/  SHF.R.U32.HI R0, RZ, 0x15, R0 ;  /* 0x00000015ff007819 */ /* 0x000fe80000011600 */
[----:B------:R-:W-:Y:S11]  /*8440*/  LOP3.LUT P0, RZ, R0, 0x3, R85, 0x48, !PT ;  /* 0x0000000300ff7812 */ /* 0x000ff60007804855 */
[----:B------:R-:W-:Y:S02]  /*8450*/  @!UPT UIADD3 URZ, UPT, UPT, URZ, URZ, URZ ;  /* 0x000000fffffff290 */ /* 0x000fe4000fffe0ff */
[----:B------:R-:W-:Y:S05]  /*8460*/  @!P0 BRA `(.L_x_130) ;  /* 0x0000000000408947 */ /* 0x000fea0003800000 */
[----:B------:R-:W2:Y:S01]  /*8470*/  LDCU.64 UR8, c[0x4][0x70] ;  /* 0x01000e00ff0877ac */ /* 0x000ea20008000a00 */
[----:B------:R-:W-:Y:S01]  /*8480*/  MOV R3, 0x0 ;  /* 0x0000000000037802 */ /* 0x000fe20000000f00 */
[----:B------:R-:W-:Y:S02]  /*8490*/  HFMA2 R12, -RZ, RZ, 0, 5.9604644775390625e-08 ;  /* 0x00000001ff0c7431 */ /* 0x000fe400000001ff */
[----:B------:R-:W-:Y:S02]  /*84a0*/  IMAD.MOV.U32 R8, RZ, RZ, 0x192 ;  /* 0x00000192ff087424 */ /* 0x000fe400078e00ff */
[----:B------:R-:W-:Y:S01]  /*84b0*/  IMAD.MOV.U32 R13, RZ, RZ, RZ ;  /* 0x000000ffff0d7224 */ /* 0x000fe200078e00ff */
[----:B------:R-:W4:Y:S01]  /*84c0*/  LDCU.64 UR6, c[0x4][0x78] ;  /* 0x01000f00ff0677ac */ /* 0x000f220008000a00 */
[----:B------:R-:W1:Y:S01]  /*84d0*/  LDC.64 R2, c[0x4][R3] ;  /* 0x0100000003027b82 */ /* 0x000e620000000a00 */
[----:B------:R-:W5:Y:S01]  /*84e0*/  LDCU.64 UR4, c[0x4][0x10] ;  /* 0x01000200ff0477ac */ /* 0x000f620008000a00 */
[----:B--2---:R-:W-:Y:S01]  /*84f0*/  MOV R5, UR9 ;  /* 0x0000000900057c02 */ /* 0x004fe20008000f00 */
[----:B------:R-:W-:Y:S01]  /*8500*/  IMAD.U32 R4, RZ, RZ, UR8 ;  /* 0x00000008ff047e24 */ /* 0x000fe2000f8e00ff */
[----:B----4-:R-:W-:Y:S01]  /*8510*/  MOV R7, UR7 ;  /* 0x0000000700077c02 */ /* 0x010fe20008000f00 */
[----:B------:R-:W-:Y:S01]  /*8520*/  IMAD.U32 R6, RZ, RZ, UR6 ;  /* 0x00000006ff067e24 */ /* 0x000fe2000f8e00ff */
[----:B-----5:R-:W-:Y:S01]  /*8530*/  MOV R11, UR5 ;  /* 0x00000005000b7c02 */ /* 0x020fe20008000f00 */
[----:B------:R-:W-:Y:S02]  /*8540*/  IMAD.U32 R10, RZ, RZ, UR4 ;  /* 0x00000004ff0a7e24 */ /* 0x000fe4000f8e00ff */
[----:B------:R-:W-:Y:S07]  /*8550*/  LEPC R20, `(.L_x_130) ;  /* 0x000000001014794e */ /* 0x000fee0000000000 */
[----:B-1-3--:R-:W-:Y:S05]  /*8560*/  CALL.ABS.NOINC R2 ;  /* 0x0000000002007343 */ /* 0x00afea0003c00000 */
.L_x_130:
[----:B------:R-:W-:Y:S01]  /*8570*/  ISETP.NE.AND P0, PT, R98, RZ, PT ;  /* 0x000000ff6200720c */ /* 0x000fe20003f05270 */
[----:B------:R-:W-:Y:S05]  /*8580*/  WARPSYNC.ALL ;  /* 0x0000000000007948 */ /* 0x000fea0003800000 */
[----:B------:R-:W-:Y:S01]  /*8590*/  R2UR UR4, R39 ;  /* 0x00000000270472ca */ /* 0x000fe200000e0000 */
[----:B------:R-:W-:Y:S01]  /*85a0*/  BSSY.RECONVERGENT B0, `(.L_x_131) ;  /* 0x0000090000007945 */ /* 0x000fe20003800200 */
[C---:B-1----:R-:W-:Y:S02]  /*85b0*/  SHF.L.U32 R40, R48.reuse, 0x10, RZ ;  /* 0x0000001030287819 */ /* 0x042fe400000006ff */
[----:B------:R-:W-:Y:S02]  /*85c0*/  LOP3.LUT R42, R48, 0xffff0000, RZ, 0xc0, !PT ;  /* 0xffff0000302a7812 */ /* 0x000fe400078ec0ff */
[C---:B------:R-:W-:Y:S02]  /*85d0*/  SHF.L.U32 R43, R49.reuse, 0x10, RZ ;  /* 0x00000010312b7819 */ /* 0x040fe400000006ff */
[----:B------:R-:W-:Y:S02]  /*85e0*/  LOP3.LUT R44, R49, 0xffff0000, RZ, 0xc0, !PT ;  /* 0xffff0000312c7812 */ /* 0x000fe400078ec0ff */
[C---:B------:R-:W-:Y:S02]  /*85f0*/  SHF.L.U32 R45, R50.reuse, 0x10, RZ ;  /* 0x00000010322d7819 */ /* 0x040fe400000006ff */
[----:B---3--:R-:W-:Y:S01]  /*8600*/  LOP3.LUT R46, R50, 0xffff0000, RZ, 0xc0, !PT ;  /* 0xffff0000322e7812 */ /* 0x008fe200078ec0ff */
[----:B------:R-:W1:Y:S01]  /*8610*/  LDTM.x32 R4, tmem[UR4+0x20] ;  /* 0x00002004000479ee */ /* 0x000e6200082c0000 */
[C---:B------:R-:W-:Y:S01]  /*8620*/  SHF.L.U32 R47, R51.reuse, 0x10, RZ ;  /* 0x00000010332f7819 */ /* 0x040fe200000006ff */
[----:B------:R-:W-:Y:S01]  /*8630*/  USHF.L.U32 UR4, UR45, 0xd, URZ ;  /* 0x0000000d2d047899 */ /* 0x000fe200080006ff */
[----:B------:R-:W-:Y:S01]  /*8640*/  LOP3.LUT R48, R51, 0xffff0000, RZ, 0xc0, !PT ;  /* 0xffff000033307812 */ /* 0x000fe200078ec0ff */
[----:B------:R-:W-:Y:S01]  /*8650*/  NOP ;  /* 0x0000000000007918 */ /* 0x000fe20000000000 */
[C---:B------:R-:W-:Y:S02]  /*8660*/  SHF.L.U32 R49, R56.reuse, 0x10, RZ ;  /* 0x0000001038317819 */ /* 0x040fe400000006ff */
[----:B------:R-:W-:Y:S02]  /*8670*/  LOP3.LUT R51, R56, 0xffff0000, RZ, 0xc0, !PT ;  /* 0xffff000038337812 */ /* 0x000fe400078ec0ff */
[C---:B------:R-:W-:Y:S02]  /*8680*/  SHF.L.U32 R50, R57.reuse, 0x10, RZ ;  /* 0x0000001039327819 */ /* 0x040fe400000006ff */
[----:B------:R-:W-:Y:S02]  /*8690*/  LOP3.LUT R52, R57, 0xffff0000, RZ, 0xc0, !PT ;  /* 0xffff000039347812 */ /* 0x000fe400078ec0ff */
[----:B------:R-:W-:Y:S02]  /*86a0*/  IADD3 R110, PT, PT, R97, UR4, RZ ;  /* 0x00000004616e7c10 */ /* 0x000fe4000fffe0ff */
[C---:B------:R-:W-:Y:S02]  /*86b0*/  SHF.L.U32 R53, R58.reuse, 0x10, RZ ;  /* 0x000000103a357819 */ /* 0x040fe400000006ff */
[----:B------:R-:W-:Y:S02]  /*86c0*/  LOP3.LUT R54, R58, 0xffff0000, RZ, 0xc0, !PT ;  /* 0xffff00003a367812 */ /* 0x000fe400078ec0ff */
[----:B------:R-:W-:Y:S02]  /*86d0*/  SHF.L.U32 R55, R59, 0x10, RZ ;  /* 0x000000103b377819 */ /* 0x000fe400000006ff */
[----:B------:R-:W-:Y:S02]  /*86e0*/  IADD3 R89, PT, PT, R89, 0xf0, RZ ;  /* 0x000000f059597810 */ /* 0x000fe40007ffe0ff */
[----:B------:R-:W-:Y:S01]  /*86f0*/  LOP3.LUT R56, R59, 0xffff0000, RZ, 0xc0, !PT ;  /* 0xffff00003b387812 */ /* 0x000fe200078ec0ff */
[C---:B-1----:R-:W-:Y:S01]  /*8700*/  FMUL R4, R38.reuse, R4 ;  /* 0x0000000426047220 */ /* 0x042fe20000400000 */
[----:B------:R-:W-:Y:S01]  /*8710*/  IADD3 R109, PT, PT, R81, R110, RZ ;  /* 0x0000006e516d7210 */ /* 0x000fe20007ffe0ff */
[----:B------:R-:W-:Y:S01]  /*8720*/  FMUL R5, R38, R5 ;  /* 0x0000000526057220 */ /* 0x000fe20000400000 */
[----:B------:R-:W-:Y:S01]  /*8730*/  SHF.L.U32 R57, R64, 0x10, RZ ;  /* 0x0000001040397819 */ /* 0x000fe200000006ff */
[----:B------:R-:W-:Y:S01]  /*8740*/  FMUL R6, R38, R6 ;  /* 0x0000000626067220 */ /* 0x000fe20000400000 */
[----:B------:R-:W-:Y:S01]  /*8750*/  IADD3 R110, PT, PT, R80, R110, RZ ;  /* 0x0000006e506e7210 */ /* 0x000fe20007ffe0ff */
[----:B------:R-:W-:Y:S01]  /*8760*/  FMUL R7, R38, R7 ;  /* 0x0000000726077220 */ /* 0x000fe20000400000 */
[----:B------:R-:W-:Y:S01]  /*8770*/  LOP3.LUT R58, R64, 0xffff0000, RZ, 0xc0, !PT ;  /* 0xffff0000403a7812 */ /* 0x000fe200078ec0ff */
[----:B------:R-:W-:Y:S01]  /*8780*/  FFMA R4, R41, R40, R4 ;  /* 0x0000002829047223 */ /* 0x000fe20000000004 */
[----:B------:R-:W-:Y:S01]  /*8790*/  SHF.L.U32 R59, R65, 0x10, RZ ;  /* 0x00000010413b7819 */ /* 0x000fe200000006ff */
[C---:B------:R-:W-:Y:S01]  /*87a0*/  FMUL R8, R38.reuse, R8 ;  /* 0x0000000826087220 */ /* 0x040fe20000400000 */
[----:B------:R-:W-:Y:S01]  /*87b0*/  LOP3.LUT R89, R89, 0xfefffff8, RZ, 0xc0, !PT ;  /* 0xfefffff859597812 */ /* 0x000fe200078ec0ff */
[----:B------:R-:W-:Y:S01]  /*87c0*/  FFMA R5, R41, R42, R5 ;  /* 0x0000002a29057223 */ /* 0x000fe20000000005 */
[----:B------:R-:W-:Y:S01]  /*87d0*/  LOP3.LUT R60, R65, 0xffff0000, RZ, 0xc0, !PT ;  /* 0xffff0000413c7812 */ /* 0x000fe200078ec0ff */
[----:B------:R-:W-:Y:S01]  /*87e0*/  FMUL R9, R38, R9 ;  /* 0x0000000926097220 */ /* 0x000fe20000400000 */
[----:B------:R-:W-:Y:S01]  /*87f0*/  SHF.L.U32 R61, R66, 0x10, RZ ;  /* 0x00000010423d7819 */ /* 0x000fe200000006ff */
[----:B------:R1:W-:Y:S01]  /*8800*/  SYNCS.ARRIVE.TRANS64.RED.A1T0 RZ, [R89+URZ], RZ ;  /* 0x000000ff59ff79a7 */ /* 0x0003e200081004ff */
[----:B------:R-:W-:Y:S01]  /*8810*/  F2FP.BF16.F32.PACK_AB R80, R5, R4 ;  /* 0x000000040550723e */ /* 0x000fe200000010ff */
[C---:B------:R-:W-:Y:S01]  /*8820*/  FFMA R6, R41.reuse, R43, R6 ;  /* 0x0000002b29067223 */ /* 0x040fe20000000006 */
[----:B------:R-:W-:Y:S01]  /*8830*/  IADD3 R111, PT, PT, R96, R109, RZ ;  /* 0x0000006d606f7210 */ /* 0x000fe20007ffe0ff */
[C---:B------:R-:W-:Y:S01]  /*8840*/  FFMA R7, R41.reuse, R44, R7 ;  /* 0x0000002c29077223 */ /* 0x040fe20000000007 */
[C---:B------:R-:W-:Y:S01]  /*8850*/  FFMA R8, R41.reuse, R45, R8 ;  /* 0x0000002d29087223 */ /* 0x040fe20000000008 */
[----:B------:R-:W-:Y:S01]  /*8860*/  FFMA R9, R41, R46, R9 ;  /* 0x0000002e29097223 */ /* 0x000fe20000000009 */
[----:B------:R-:W-:Y:S01]  /*8870*/  FMUL R10, R38, R10 ;  /* 0x0000000a260a7220 */ /* 0x000fe20000400000 */
[----:B------:R-:W-:Y:S01]  /*8880*/  LOP3.LUT R62, R66, 0xffff0000, RZ, 0xc0, !PT ;  /* 0xffff0000423e7812 */ /* 0x000fe200078ec0ff */
[C---:B------:R-:W-:Y:S01]  /*8890*/  FMUL R11, R38.reuse, R11 ;  /* 0x0000000b260b7220 */ /* 0x040fe20000400000 */
[----:B------:R-:W-:Y:S01]  /*88a0*/  F2FP.BF16.F32.PACK_AB R81, R7, R6 ;  /* 0x000000060751723e */ /* 0x000fe200000010ff */
[----:B------:R-:W-:Y:S01]  /*88b0*/  FFMA R10, R41, R47, R10 ;  /* 0x0000002f290a7223 */ /* 0x000fe2000000000a */
[----:B------:R-:W-:Y:S01]  /*88c0*/  F2FP.BF16.F32.PACK_AB R82, R9, R8 ;  /* 0x000000080952723e */ /* 0x000fe200000010ff */
[----:B------:R-:W-:Y:S01]  /*88d0*/  FFMA R11, R41, R48, R11 ;  /* 0x00000030290b7223 */ /* 0x000fe2000000000b */
[C---:B------:R-:W-:Y:S01]  /*88e0*/  FMUL R0, R38.reuse, R12 ;  /* 0x0000000c26007220 */ /* 0x040fe20000400000 */
[C---:B------:R-:W-:Y:S01]  /*88f0*/  FMUL R2, R38.reuse, R13 ;  /* 0x0000000d26027220 */ /* 0x040fe20000400000 */
[C---:B------:R-:W-:Y:S01]  /*8900*/  FMUL R3, R38.reuse, R14 ;  /* 0x0000000e26037220 */ /* 0x040fe20000400000 */
[----:B------:R-:W-:Y:S01]  /*8910*/  SHF.L.U32 R63, R67, 0x10, RZ ;  /* 0x00000010433f7819 */ /* 0x000fe200000006ff */
[----:B------:R-:W-:Y:S01]  /*8920*/  FFMA R0, R41, R49, R0 ;  /* 0x0000003129007223 */ /* 0x000fe20000000000 */
[----:B------:R-:W-:Y:S01]  /*8930*/  F2FP.BF16.F32.PACK_AB R83, R11, R10 ;  /* 0x0000000a0b53723e */ /* 0x000fe200000010ff */
[----:B------:R-:W-:Y:S01]  /*8940*/  FFMA R2, R41, R51, R2 ;  /* 0x0000003329027223 */ /* 0x000fe20000000002 */
[C---:B------:R-:W-:Y:S01]  /*8950*/  FMUL R15, R38.reuse, R15 ;  /* 0x0000000f260f7220 */ /* 0x040fe20000400000 */
[C---:B------:R-:W-:Y:S01]  /*8960*/  FMUL R12, R38.reuse, R16 ;  /* 0x00000010260c7220 */ /* 0x040fe20000400000 */
[----:B------:R-:W-:Y:S01]  /*8970*/  FMUL R13, R38, R17 ;  /* 0x00000011260d7220 */ /* 0x000fe20000400000 */
[----:B------:R1:W-:Y:S01]  /*8980*/  STS.128 [R97+UR4], R80 ;  /* 0x0000005061007988 */ /* 0x0003e20008000c04 */
[----:B------:R-:W-:Y:S01]  /*8990*/  LOP3.LUT R64, R67, 0xffff0000, RZ, 0xc0, !PT ;  /* 0xffff000043407812 */ /* 0x000fe200078ec0ff */
[C---:B------:R-:W-:Y:S01]  /*89a0*/  FFMA R3, R41.reuse, R50, R3 ;  /* 0x0000003229037223 */ /* 0x040fe20000000003 */
[----:B------:R-:W-:Y:S01]  /*89b0*/  SHF.L.U32 R65, R72, 0x10, RZ ;  /* 0x0000001048417819 */ /* 0x000fe200000006ff */
[C---:B------:R-:W-:Y:S01]  /*89c0*/  FFMA R15, R41.reuse, R52, R15 ;  /* 0x00000034290f7223 */ /* 0x040fe2000000000f */
[----:B------:R-:W-:Y:S01]  /*89d0*/  F2FP.BF16.F32.PACK_AB R104, R2, R0 ;  /* 0x000000000268723e */ /* 0x000fe200000010ff */
[C---:B------:R-:W-:Y:S01]  /*89e0*/  FFMA R12, R41.reuse, R53, R12 ;  /* 0x00000035290c7223 */ /* 0x040fe2000000000c */
[C---:B------:R-:W-:Y:S01]  /*89f0*/  FFMA R13, R41.reuse, R54, R13 ;  /* 0x00000036290d7223 */ /* 0x040fe2000000000d */
[C---:B------:R-:W-:Y:S01]  /*8a00*/  FMUL R14, R38.reuse, R18 ;  /* 0x00000012260e7220 */ /* 0x040fe20000400000 */
[C---:B------:R-:W-:Y:S01]  /*8a10*/  FMUL R19, R38.reuse, R19 ;  /* 0x0000001326137220 */ /* 0x040fe20000400000 */
[C---:B------:R-:W-:Y:S01]  /*8a20*/  FMUL R16, R38.reuse, R20 ;  /* 0x0000001426107220 */ /* 0x040fe20000400000 */
[C---:B------:R-:W-:Y:S01]  /*8a30*/  FMUL R17, R38.reuse, R21 ;  /* 0x0000001526117220 */ /* 0x040fe20000400000 */
[C---:B------:R-:W-:Y:S01]  /*8a40*/  FFMA R14, R41.reuse, R55, R14 ;  /* 0x00000037290e7223 */ /* 0x040fe2000000000e */
        /* <DEDUP_REMOVED lines=9> */
[----:B------:R-:W-:Y:S01]  /*8ae0*/  FFMA R23, R41, R60, R23 ;  /* 0x0000003c29177223 */ /* 0x000fe20000000017 */
[C---:B------:R-:W-:Y:S01]  /*8af0*/  FMUL R27, R38.reuse, R27 ;  /* 0x0000001b261b7220 */ /* 0x040fe20000400000 */
[----:B------:R-:W-:Y:S01]  /*8b00*/  F2FP.BF16.F32.PACK_AB R105, R15, R3 ;  /* 0x000000030f69723e */ /* 0x000fe200000010ff */
[----:B------:R-:W-:Y:S01]  /*8b10*/  FFMA R20, R41, R61, R20 ;  /* 0x0000003d29147223 */ /* 0x000fe20000000014 */
[----:B------:R-:W-:Y:S01]  /*8b20*/  F2FP.BF16.F32.PACK_AB R106, R13, R12 ;  /* 0x0000000c0d6a723e */ /* 0x000fe200000010ff */
[----:B------:R-:W-:Y:S01]  /*8b30*/  FMUL R24, R38, R28 ;  /* 0x0000001c26187220 */ /* 0x000fe20000400000 */
[----:B------:R-:W-:Y:S01]  /*8b40*/  F2FP.BF16.F32.PACK_AB R107, R19, R14 ;  /* 0x0000000e136b723e */ /* 0x000fe200000010ff */
[----:B------:R-:W-:Y:S01]  /*8b50*/  FFMA R21, R41, R62, R21 ;  /* 0x0000003e29157223 */ /* 0x000fe20000000015 */
[----:B------:R-:W-:Y:S01]  /*8b60*/  LOP3.LUT R66, R72, 0xffff0000, RZ, 0xc0, !PT ;  /* 0xffff000048427812 */ /* 0x000fe200078ec0ff */
[C---:B------:R-:W-:Y:S01]  /*8b70*/  FMUL R25, R38.reuse, R29 ;  /* 0x0000001d26197220 */ /* 0x040fe20000400000 */
[----:B------:R-:W-:Y:S01]  /*8b80*/  SHF.L.U32 R67, R73, 0x10, RZ ;  /* 0x0000001049437819 */ /* 0x000fe200000006ff */
[----:B------:R1:W-:Y:S01]  /*8b90*/  STS.128 [R109+0x10], R104 ;  /* 0x000010686d007388 */ /* 0x0003e20000000c00 */
[----:B------:R-:W-:Y:S01]  /*8ba0*/  FFMA R22, R41, R63, R22 ;  /* 0x0000003f29167223 */ /* 0x000fe20000000016 */
[----:B------:R-:W-:Y:S01]  /*8bb0*/  LOP3.LUT R68, R73, 0xffff0000, RZ, 0xc0, !PT ;  /* 0xffff000049447812 */ /* 0x000fe200078ec0ff */
[----:B------:R-:W-:Y:S01]  /*8bc0*/  FMUL R26, R38, R30 ;  /* 0x0000001e261a7220 */ /* 0x000fe20000400000 */
[C---:B------:R-:W-:Y:S01]  /*8bd0*/  FFMA R27, R41.reuse, R64, R27 ;  /* 0x00000040291b7223 */ /* 0x040fe2000000001b */
[----:B------:R-:W-:Y:S01]  /*8be0*/  SHF.L.U32 R69, R74, 0x10, RZ ;  /* 0x000000104a457819 */ /* 0x000fe200000006ff */
[----:B------:R-:W-:Y:S01]  /*8bf0*/  FMUL R31, R38, R31 ;  /* 0x0000001f261f7220 */ /* 0x000fe20000400000 */
[C---:B------:R-:W-:Y:S01]  /*8c00*/  FFMA R24, R41.reuse, R65, R24 ;  /* 0x0000004129187223 */ /* 0x040fe20000000018 */
[----:B------:R-:W-:Y:S01]  /*8c10*/  LOP3.LUT R70, R74, 0xffff0000, RZ, 0xc0, !PT ;  /* 0xffff00004a467812 */ /* 0x000fe200078ec0ff */
[C---:B------:R-:W-:Y:S01]  /*8c20*/  FMUL R28, R38.reuse, R32 ;  /* 0x00000020261c7220 */ /* 0x040fe20000400000 */
[----:B------:R-:W-:Y:S01]  /*8c30*/  FFMA R25, R41, R66, R25 ;  /* 0x0000004229197223 */ /* 0x000fe20000000019 */
[----:B------:R-:W-:Y:S01]  /*8c40*/  SHF.L.U32 R71, R75, 0x10, RZ ;  /* 0x000000104b477819 */ /* 0x000fe200000006ff */
[C---:B------:R-:W-:Y:S01]  /*8c50*/  FMUL R29, R38.reuse, R33 ;  /* 0x00000021261d7220 */ /* 0x040fe20000400000 */
[----:B------:R-:W-:Y:S01]  /*8c60*/  FFMA R26, R41, R67, R26 ;  /* 0x00000043291a7223 */ /* 0x000fe2000000001a */
[----:B------:R-:W-:Y:S01]  /*8c70*/  LOP3.LUT R72, R75, 0xffff0000, RZ, 0xc0, !PT ;  /* 0xffff00004b487812 */ /* 0x000fe200078ec0ff */
        /* <DEDUP_REMOVED lines=8> */
[----:B------:R-:W-:Y:S01]  /*8d00*/  FFMA R30, R41, R71, R30 ;  /* 0x00000047291e7223 */ /* 0x000fe2000000001e */
[----:B------:R-:W-:Y:S01]  /*8d10*/  F2FP.BF16.F32.PACK_AB R115, R27, R22 ;  /* 0x000000161b73723e */ /* 0x000fe200000010ff */
[----:B------:R-:W-:Y:S01]  /*8d20*/  FFMA R35, R41, R72, R35 ;  /* 0x0000004829237223 */ /* 0x000fe20000000023 */
[----:B------:R-:W-:Y:S02]  /*8d30*/  F2FP.BF16.F32.PACK_AB R116, R25, R24 ;  /* 0x000000181974723e */ /* 0x000fe400000010ff */
[----:B------:R-:W-:Y:S01]  /*8d40*/  F2FP.BF16.F32.PACK_AB R117, R31, R26 ;  /* 0x0000001a1f75723e */ /* 0x000fe200000010ff */
[----:B------:R1:W-:Y:S01]  /*8d50*/  STS.128 [R110+0x20], R112 ;  /* 0x000020706e007388 */ /* 0x0003e20000000c00 */
        /* <DEDUP_REMOVED lines=12> */
[----:B------:R-:W-:Y:S02]  /*8e20*/  UIADD3 UR9, UPT, UPT, UR49, 0x20, URZ ;  /* 0x0000002031097890 */ /* 0x000fe4000fffe0ff */
[----:B------:R-:W-:Y:S02]  /*8e30*/  UIADD3 UR8, UPT, UPT, UR47, 0x200, UR4 ;  /* 0x000002002f087890 */ /* 0x000fe4000fffe004 */
[----:B--2---:R-:W-:Y:S03]  /*8e40*/  UIADD3 UR6, UP0, UPT, UR10, 0xa80, URZ ;  /* 0x00000a800a067890 */ /* 0x004fe6000ff1e0ff */
[----:B------:R-:W-:Y:S01]  /*8e50*/  UMOV UR10, UR50 ;  /* 0x00000032000a7c82 */ /* 0x000fe20008000000 */
[----:B------:R-:W-:Y:S03]  /*8e60*/  UIADD3.X UR7, UPT, UPT, URZ, UR11, URZ, UP0, !UPT ;  /* 0x0000000bff077290 */ /* 0x000fe600087fe4ff */
[----:B------:R-:W-:Y:S06]  /*8e70*/  UMOV UR11, UR36 ;  /* 0x00000024000b7c82 */ /* 0x000fec0008000000 */
[----:B------:R2:W-:Y:S02]  /*8e80*/  UTMASTG.3D [UR8], [UR6] ;  /* 0x00000008060073b5 */ /* 0x0005e40008010000 */
[----:B--2---:R0:W-:Y:S02]  /*8e90*/  UTMACMDFLUSH ;  /* 0x00000000000079b7 */ /* 0x0041e40000000000 */
.L_x_132:
[----:B------:R-:W-:Y:S05]  /*8ea0*/  BSYNC.RECONVERGENT B0 ;  /* 0x0000000000007941 */ /* 0x000fea0003800200 */
.L_x_131:
[----:B------:R-:W-:Y:S01]  /*8eb0*/  UIADD3 UR4, UPT, UPT, UR45, 0x1, URZ ;  /* 0x000000012d047890 */ /* 0x000fe2000fffe0ff */
[----:B------:R-:W-:Y:S03]  /*8ec0*/  BSSY.RECONVERGENT B0, `(.L_x_133) ;  /* 0x0000008000007945 */ /* 0x000fe60003800200 */
[----:B------:R-:W-:Y:S04]  /*8ed0*/  UISETP.NE.AND UP0, UPT, UR4, 0x3, UPT ;  /* 0x000000030400788c */ /* 0x000fe8000bf05270 */
[----:B------:R-:W-:Y:S02]  /*8ee0*/  UISETP.EQ.XOR UP1, UPT, UR44, 0x3, !UP0 ;  /* 0x000000032c00788c */ /* 0x000fe4000c722a70 */
[----:B------:R-:W-:Y:S02]  /*8ef0*/  USEL UR46, UR4, URZ, UP0 ;  /* 0x000000ff042e7287 */ /* 0x000fe40008000000 */
[----:B------:R-:W-:Y:S04]  /*8f00*/  USEL UR5, URZ, 0x1, !UP1 ;  /* 0x00000001ff057887 */ /* 0x000fe8000c800000 */
[----:B------:R-:W-:Y:S01]  /*8f10*/  ULOP3.LUT UR54, UR54, UR5, URZ, 0x3c, !UPT ;  /* 0x0000000536367292 */ /* 0x000fe2000f8e3cff */
[----:B------:R-:W-:Y:S11]  /*8f20*/  @P0 BRA `(.L_x_134) ;  /* 0x0000000000040947 */ /* 0x000ff60003800000 */
[----:B------:R-:W-:Y:S04]  /*8f30*/  DEPBAR.LE SB0, 0x1 ;  /* 0x000080400000791a */ /* 0x000fe80000000000 */
.L_x_134:
[----:B------:R-:W-:Y:S05]  /*8f40*/  BSYNC.RECONVERGENT B0 ;  /* 0x0000000000007941 */ /* 0x000fea0003800200 */
.L_x_133:
[----:B------:R-:W-:Y:S01]  /*8f50*/  BAR.SYNC.DEFER_BLOCKING 0x1, 0x80 ;  /* 0x0042000000007b1d */ /* 0x000fe20000010000 */
[----:B------:R-:W-:Y:S01]  /*8f60*/  UISETP.NE.AND UP0, UPT, UR53, -0x2, UPT ;  /* 0xfffffffe3500788c */ /* 0x000fe2000bf05270 */
[----:B------:R-:W-:Y:S08]  /*8f70*/  IADD3 R0, PT, PT, R36, 0x1, RZ ;  /* 0x0000000124007810 */ /* 0x000ff00007ffe0ff */
[----:B------:R-:W-:Y:S05]  /*8f80*/  BRA.U !UP0, `(.L_x_135) ;  /* 0x0000000108287547 */ /* 0x000fea000b800000 */
[----:B------:R-:W-:Y:S01]  /*8f90*/  ISETP.NE.AND P0, PT, R108, RZ, PT ;  /* 0x000000ff6c00720c */ /* 0x000fe20003f05270 */
[----:B------:R-:W-:Y:S01]  /*8fa0*/  IMAD.U32 R3, RZ, RZ, UR52 ;  /* 0x00000034ff037e24 */ /* 0x000fe2000f8e00ff */
[----:B------:R-:W-:Y:S01]  /*8fb0*/  UIADD3 UR4, UPT, UPT, UR52, 0x1, URZ ;  /* 0x0000000134047890 */ /* 0x000fe2000fffe0ff */
[----:B------:R-:W-:Y:S03]  /*8fc0*/  IMAD.U32 R2, RZ, RZ, UR57 ;  /* 0x00000039ff027e24 */ /* 0x000fe6000f8e00ff */
[----:B------:R-:W-:Y:S04]  /*8fd0*/  UISETP.NE.AND UP0, UPT, UR4, 0x3, UPT ;  /* 0x000000030400788c */ /* 0x000fe8000bf05270 */
[----:B------:R-:W-:Y:S03]  /*8fe0*/  USEL UR52, UR4, URZ, UP0 ;  /* 0x000000ff04347287 */ /* 0x000fe60008000000 */
[----:B------:R-:W-:Y:S05]  /*8ff0*/  @P0 LEA R3, R3, UR47, 0x3 ;  /* 0x0000002f03030c11 */ /* 0x000fea000f8e18ff */
[----:B------:R-:W-:Y:S05]  /*9000*/  @P0 VIADD R3, R3, 0x98 ;  /* 0x0000009803030836 */ /* 0x000fea0000000000 */
[----:B------:R-:W-:Y:S04]  /*9010*/  @P0 PRMT R2, R2, 0x654, R3 ;  /* 0x0000065402020816 */ /* 0x000fe80000000003 */
[----:B------:R2:W-:Y:S03]  /*9020*/  @P0 SYNCS.ARRIVE.TRANS64.RED.A1T0 RZ, [R2+URZ], RZ ;  /* 0x000000ff02ff09a7 */ /* 0x0005e600081004ff */
.L_x_135:
[----:B------:R-:W-:Y:S01]  /*9030*/  R2UR UR6, R103 ;  /* 0x00000000670672ca */ /* 0x000fe200000e0000 */
[----:B------:R-:W-:Y:S01]  /*9040*/  UIADD3 UR53, UPT, UPT, UR53, 0x2, URZ ;  /* 0x0000000235357890 */ /* 0x000fe2000fffe0ff */
[----:B------:R-:W-:Y:S02]  /*9050*/  R2UR UR5, R86 ;  /* 0x00000000560572ca */ /* 0x000fe400000e0000 */
[----:B------:R-:W-:Y:S02]  /*9060*/  R2UR UR4, R87 ;  /* 0x00000000570472ca */ /* 0x000fe400000e0000 */
[----:B------:R-:W-:Y:S02]  /*9070*/  R2UR UR36, R101 ;  /* 0x00000000652472ca */ /* 0x000fe400000e0000 */
[----:B------:R-:W-:Y:S02]  /*9080*/  ISETP.NE.AND P0, PT, R91, 0x2, PT ;  /* 0x000000025b00780c */ /* 0x000fe40003f05270 */
[----:B------:R-:W-:Y:S02]  /*9090*/  ISETP.NE.AND P1, PT, R0, 0x2, PT ;  /* 0x000000020000780c */ /* 0x000fe40003f25270 */
[----:B------:R-:W-:Y:S01]  /*90a0*/  SEL R3, RZ, 0x1, P0 ;  /* 0x00000001ff037807 */ /* 0x000fe20000000000 */
[----:B------:R-:W-:Y:S01]  /*90b0*/  UISETP.NE.AND UP0, UPT, UR6, URZ, UPT ;  /* 0x000000ff0600728c */ /* 0x000fe2000bf05270 */
[----:B--2---:R-:W-:Y:S01]  /*90c0*/  SEL R2, RZ, 0x1, P1 ;  /* 0x00000001ff027807 */ /* 0x004fe20000800000 */
[----:B------:R-:W-:Y:S01]  /*90d0*/  UIADD3 UR25, UPT, UPT, UR37, UR5, URZ ;  /* 0x0000000525197290 */ /* 0x000fe2000fffe0ff */
[----:B------:R-:W-:Y:S01]  /*90e0*/  LOP3.LUT R94, R94, R3, RZ, 0x3c, !PT ;  /* 0x000000035e5e7212 */ /* 0x000fe200078e3cff */
[----:B------:R-:W-:Y:S01]  /*90f0*/  UIADD3 UR26, UPT, UPT, UR38, UR4, URZ ;  /* 0x00000004261a7290 */ /* 0x000fe2000fffe0ff */
[----:B------:R-:W-:Y:S02]  /*9100*/  LOP3.LUT R95, R95, R2, RZ, 0x3c, !PT ;  /* 0x000000025f5f7212 */ /* 0x000fe400078e3cff */
[----:B------:R-:W-:Y:S02]  /*9110*/  SEL R91, R91, RZ, P0 ;  /* 0x000000ff5b5b7207 */ /* 0x000fe40000000000 */
[----:B------:R-:W-:Y:S01]  /*9120*/  SEL R36, R0, RZ, P1 ;  /* 0x000000ff00247207 */ /* 0x000fe20000800000 */
[----:B------:R-:W-:Y:S06]  /*9130*/  BRA.U UP0, `(.L_x_136) ;  /* 0xffffffd500807547 */ /* 0x000fec000b83ffff */
[----:B------:R-:W-:-:S13]  /*9140*/  R2UR UR4, R88 ;  /* 0x00000000580472ca */ /* 0x000fda00000e0000 */
[----:B------:R-:W-:-:S09]  /*9150*/  UISETP.NE.AND UP0, UPT, UR4, URZ, UPT ;  /* 0x000000ff0400728c */ /* 0x000fd2000bf05270 */
[----:B------:R-:W-:Y:S05]  /*9160*/  BRA.U !UP0, `(.L_x_137) ;  /* 0x0000000108487547 */ /* 0x000fea000b800000 */
[----:B------:R-:W2:Y:S02]  /*9170*/  LDCU.64 UR4, c[0x0][0xc90] ;  /* 0x00019200ff0477ac */ /* 0x000ea40008000a00 */
[----:B--2---:R-:W-:-:S04]  /*9180*/  UISETP.NE.U32.AND UP0, UPT, UR4, URZ, UPT ;  /* 0x000000ff0400728c */ /* 0x004fc8000bf05070 */
[----:B------:R-:W-:-:S09]  /*9190*/  UISETP.NE.AND.EX UP0, UPT, UR5, URZ, UPT, UP0 ;  /* 0x000000ff0500728c */ /* 0x000fd2000bf05300 */
[----:B------:R-:W-:Y:S05]  /*91a0*/  BRA.U UP0, `(.L_x_138) ;  /* 0x00000001000c7547 */ /* 0x000fea000b800000 */
[----:B------:R-:W-:-:S13]  /*91b0*/  FSETP.NEU.AND P0, PT, R41, RZ, PT ;  /* 0x000000ff2900720b */ /* 0x000fda0003f0d000 */
[----:B------:R-:W-:Y:S05]  /*91c0*/  @!P0 EXIT ;  /* 0x000000000000894d */ /* 0x000fea0003800000 */
[----:B------:R-:W-:Y:S05]  /*91d0*/  BRA `(.L_x_137) ;  /* 0x00000000002c7947 */ /* 0x000fea0003800000 */
.L_x_138:
[----:B------:R-:W-:Y:S01]  /*91e0*/  ISETP.NE.AND P0, PT, R90, RZ, PT ;  /* 0x000000ff5a00720c */ /* 0x000fe20003f05270 */
[----:B------:R-:W-:-:S12]  /*91f0*/  BSSY.RECONVERGENT B0, `(.L_x_137) ;  /* 0x0000009000007945 */ /* 0x000fd80003800200 */
[----:B------:R-:W-:Y:S05]  /*9200*/  @P0 BRA `(.L_x_139) ;  /* 0x0000000000140947 */ /* 0x000fea0003800000 */
[----:B------:R-:W2:Y:S02]  /*9210*/  LDCU.64 UR4, c[0x0][0xc88] ;  /* 0x00019100ff0477ac */ /* 0x000ea40008000a00 */
[----:B--2---:R-:W-:-:S04]  /*9220*/  ISETP.NE.U32.AND P0, PT, RZ, UR4, PT ;  /* 0x00000004ff007c0c */ /* 0x004fc8000bf05070 */
[----:B------:R-:W-:-:S13]  /*9230*/  ISETP.NE.AND.EX P0, PT, RZ, UR5, PT, P0 ;  /* 0x00000005ff007c0c */ /* 0x000fda000bf05300 */
[----:B------:R-:W-:Y:S05]  /*9240*/  @!P0 EXIT ;  /* 0x000000000000894d */ /* 0x000fea0003800000 */
[----:B------:R-:W-:Y:S05]  /*9250*/  BRA `(.L_x_140) ;  /* 0x0000000000087947 */ /* 0x000fea0003800000 */
.L_x_139:
[----:B------:R-:W-:-:S13]  /*9260*/  FSETP.NEU.AND P0, PT, R41, RZ, PT ;  /* 0x000000ff2900720b */ /* 0x000fda0003f0d000 */
[----:B------:R-:W-:Y:S05]  /*9270*/  @!P0 EXIT ;  /* 0x000000000000894d */ /* 0x000fea0003800000 */
.L_x_140:
[----:B------:R-:W-:Y:S05]  /*9280*/  BSYNC.RECONVERGENT B0 ;  /* 0x0000000000007941 */ /* 0x000fea0003800200 */
.L_x_137:
[----:B------:R-:W-:Y:S01]  /*9290*/  ULEA UR4, UR52, UR47, 0x3 ;  /* 0x0000002f34047291 */ /* 0x000fe2000f8e18ff */
[----:B------:R-:W-:-:S04]  /*92a0*/  DEPBAR.LE SB0, 0x0 ;  /* 0x000080000000791a */ /* 0x000fc80000000000 */
[----:B------:R-:W-:-:S04]  /*92b0*/  UIADD3 UR4, UPT, UPT, UR4, 0x98, URZ ;  /* 0x0000009804047890 */ /* 0x000fc8000fffe0ff */
[----:B------:R-:W-:-:S09]  /*92c0*/  UPRMT UR4, UR57, 0x654, UR4 ;  /* 0x0000065439047896 */ /* 0x000fd20008000004 */
[----:B------:R-:W-:Y:S01]  /*92d0*/  SYNCS.ARRIVE.TRANS64.RED.A1T0 RZ, [UR4], RZ ;  /* 0x000000ffffff79a7 */ /* 0x000fe20008100404 */
[----:B------:R-:W-:Y:S05]  /*92e0*/  EXIT ;  /* 0x000000000000794d */ /* 0x000fea0003800000 */
.L_x_24:
[----:B--2---:R2:W3:Y:S02]  /*92f0*/  SYNCS.PHASECHK.TRANS64.TRYWAIT P0, [R3+URZ+0x110], R2 ;  /* 0x00011002030075a7 */ /* 0x0044e400080011ff */
[----:B---3--:R-:W-:Y:S05]  /*9300*/  @!P0 NANOSLEEP.SYNCS 0x989680 ;  /* 0x009896800000895d */ /* 0x008fea0003900000 */
[----:B------:R-:W3:Y:S02]  /*9310*/  @!P0 SYNCS.PHASECHK.TRANS64 P0, [R3+URZ+0x110], R2 ;  /* 0x00011002030085a7 */ /* 0x000ee400080010ff */
[----:B---3--:R-:W-:Y:S05]  /*9320*/  @!P0 BRA `(.L_x_24) ;  /* 0xfffffffc00f08947 */ /* 0x008fea000383ffff */
[----:B------:R-:W-:Y:S05]  /*9330*/  BRA `(.L_x_141) ;  /* 0xffffff8800207947 */ /* 0x000fea000383ffff */
.L_x_27:
[----:B-1----:R-:W-:-:S07]  /*9340*/  MOV R0, UR5 ;  /* 0x0000000500007c02 */ /* 0x002fce0008000f00 */
.L_x_142:
[----:B-1----:R1:W2:Y:S02]  /*9350*/  SYNCS.PHASECHK.TRANS64.TRYWAIT P0, [R0+URZ+0x40], R3 ;  /* 0x00004003000075a7 */ /* 0x0022a400080011ff */
[----:B--2---:R-:W-:Y:S05]  /*9360*/  @!P0 NANOSLEEP.SYNCS 0x989680 ;  /* 0x009896800000895d */ /* 0x004fea0003900000 */
[----:B------:R-:W2:Y:S02]  /*9370*/  @!P0 SYNCS.PHASECHK.TRANS64 P0, [R0+URZ+0x40], R3 ;  /* 0x00004003000085a7 */ /* 0x000ea400080010ff */
[----:B--2---:R-:W-:Y:S05]  /*9380*/  @!P0 BRA `(.L_x_142) ;  /* 0xfffffffc00f08947 */ /* 0x004fea000383ffff */
[----:B------:R-:W-:Y:S05]  /*9390*/  BRA `(.L_x_26) ;  /* 0xffffff8800947947 */ /* 0x000fea000383ffff */
.L_x_36:
[----:B-1----:R-:W-:-:S07]  /*93a0*/  MOV R0, UR7 ;  /* 0x0000000700007c02 */ /* 0x002fce0008000f00 */
.L_x_143:
[----:B-1----:R1:W2:Y:S02]  /*93b0*/  SYNCS.PHASECHK.TRANS64.TRYWAIT P0, [R0+URZ+0x40], R3 ;  /* 0x00004003000075a7 */ /* 0x0022a400080011ff */
[----:B--2---:R-:W-:Y:S05]  /*93c0*/  @!P0 NANOSLEEP.SYNCS 0x989680 ;  /* 0x009896800000895d */ /* 0x004fea0003900000 */
[----:B------:R-:W2:Y:S02]  /*93d0*/  @!P0 SYNCS.PHASECHK.TRANS64 P0, [R0+URZ+0x40], R3 ;  /* 0x00004003000085a7 */ /* 0x000ea400080010ff */
[----:B--2---:R-:W-:Y:S05]  /*93e0*/  @!P0 BRA `(.L_x_143) ;  /* 0xfffffffc00f08947 */ /* 0x004fea000383ffff */
[----:B------:R-:W-:Y:S05]  /*93f0*/  BRA `(.L_x_35) ;  /* 0xffffff8c00b87947 */ /* 0x000fea000383ffff */
.L_x_43:
[----:B-1----:R1:W4:Y:S02]  /*9400*/  SYNCS.PHASECHK.TRANS64.TRYWAIT P0, [R3+URZ+0xc0], R0 ;  /* 0x0000c000030075a7 */ /* 0x00232400080011ff */
[----:B----4-:R-:W-:Y:S05]  /*9410*/  @!P0 NANOSLEEP.SYNCS 0x989680 ;  /* 0x009896800000895d */ /* 0x010fea0003900000 */
[----:B------:R-:W4:Y:S02]  /*9420*/  @!P0 SYNCS.PHASECHK.TRANS64 P0, [R3+URZ+0xc0], R0 ;  /* 0x0000c000030085a7 */ /* 0x000f2400080010ff */
[----:B----4-:R-:W-:Y:S05]  /*9430*/  @!P0 BRA `(.L_x_43) ;  /* 0xfffffffc00f08947 */ /* 0x010fea000383ffff */
[----:B------:R-:W-:Y:S05]  /*9440*/  BRA `(.L_x_144) ;  /* 0xffffff9000c07947 */ /* 0x000fea000383ffff */
.L_x_47:
[----:B-1----:R-:W-:-:S07]  /*9450*/  MOV R0, UR4 ;  /* 0x0000000400007c02 */ /* 0x002fce0008000f00 */
.L_x_145:
[----:B-1----:R1:W2:Y:S02]  /*9460*/  SYNCS.PHASECHK.TRANS64.TRYWAIT P0, [R0+URZ], R3 ;  /* 0x00000003000075a7 */ /* 0x0022a400080011ff */
[----:B--2---:R-:W-:Y:S05]  /*9470*/  @!P0 NANOSLEEP.SYNCS 0x989680 ;  /* 0x009896800000895d */ /* 0x004fea0003900000 */
[----:B------:R-:W2:Y:S02]  /*9480*/  @!P0 SYNCS.PHASECHK.TRANS64 P0, [R0+URZ], R3 ;  /* 0x00000003000085a7 */ /* 0x000ea400080010ff */
[----:B--2---:R-:W-:Y:S05]  /*9490*/  @!P0 BRA `(.L_x_145) ;  /* 0xfffffffc00f08947 */ /* 0x004fea000383ffff */
[----:B------:R-:W-:Y:S05]  /*94a0*/  BRA `(.L_x_146) ;  /* 0xffffff98006c7947 */ /* 0x000fea000383ffff */
.L_x_48:
[----:B------:R-:W-:-:S07]  /*94b0*/  MOV R0, UR5 ;  /* 0x0000000500007c02 */ /* 0x000fce0008000f00 */
.L_x_147:
[----:B-1----:R1:W2:Y:S02]  /*94c0*/  SYNCS.PHASECHK.TRANS64.TRYWAIT P0, [R0+URZ], R3 ;  /* 0x00000003000075a7 */ /* 0x0022a400080011ff */
[----:B--2---:R-:W-:Y:S05]  /*94d0*/  @!P0 NANOSLEEP.SYNCS 0x989680 ;  /* 0x009896800000895d */ /* 0x004fea0003900000 */
[----:B------:R-:W2:Y:S02]  /*94e0*/  @!P0 SYNCS.PHASECHK.TRANS64 P0, [R0+URZ], R3 ;  /* 0x00000003000085a7 */ /* 0x000ea400080010ff */
[----:B--2---:R-:W-:Y:S05]  /*94f0*/  @!P0 BRA `(.L_x_147) ;  /* 0xfffffffc00f08947 */ /* 0x004fea000383ffff */
[----:B------:R-:W-:Y:S05]  /*9500*/  BRA `(.L_x_148) ;  /* 0xffffff9800787947 */ /* 0x000fea000383ffff */
.L_x_49:
[----:B------:R-:W-:-:S07]  /*9510*/  MOV R0, UR5 ;  /* 0x0000000500007c02 */ /* 0x000fce0008000f00 */
.L_x_149:
[----:B-1----:R1:W2:Y:S02]  /*9520*/  SYNCS.PHASECHK.TRANS64.TRYWAIT P0, [R0+URZ], R3 ;  /* 0x00000003000075a7 */ /* 0x0022a400080011ff */
[----:B--2---:R-:W-:Y:S05]  /*9530*/  @!P0 NANOSLEEP.SYNCS 0x989680 ;  /* 0x009896800000895d */ /* 0x004fea0003900000 */
[----:B------:R-:W2:Y:S02]  /*9540*/  @!P0 SYNCS.PHASECHK.TRANS64 P0, [R0+URZ], R3 ;  /* 0x00000003000085a7 */ /* 0x000ea400080010ff */
[----:B--2---:R-:W-:Y:S05]  /*9550*/  @!P0 BRA `(.L_x_149) ;  /* 0xfffffffc00f08947 */ /* 0x004fea000383ffff */
[----:B------:R-:W-:Y:S05]  /*9560*/  BRA `(.L_x_150) ;  /* 0xffffff9800847947 */ /* 0x000fea000383ffff */
.L_x_50:
[----:B------:R-:W-:-:S07]  /*9570*/  MOV R0, UR5 ;  /* 0x0000000500007c02 */ /* 0x000fce0008000f00 */
.L_x_151:
[----:B-1----:R1:W2:Y:S02]  /*9580*/  SYNCS.PHASECHK.TRANS64.TRYWAIT P0, [R0+URZ], R3 ;  /* 0x00000003000075a7 */ /* 0x0022a400080011ff */
[----:B--2---:R-:W-:Y:S05]  /*9590*/  @!P0 NANOSLEEP.SYNCS 0x989680 ;  /* 0x009896800000895d */ /* 0x004fea0003900000 */
[----:B------:R-:W2:Y:S02]  /*95a0*/  @!P0 SYNCS.PHASECHK.TRANS64 P0, [R0+URZ], R3 ;  /* 0x00000003000085a7 */ /* 0x000ea400080010ff */
[----:B--2---:R-:W-:Y:S05]  /*95b0*/  @!P0 BRA `(.L_x_151) ;  /* 0xfffffffc00f08947 */ /* 0x004fea000383ffff */
[----:B------:R-:W-:Y:S05]  /*95c0*/  BRA `(.L_x_152) ;  /* 0xffffff9800907947 */ /* 0x000fea000383ffff */
.L_x_51:
[----:B------:R-:W-:-:S07]  /*95d0*/  MOV R0, UR5 ;  /* 0x0000000500007c02 */ /* 0x000fce0008000f00 */
.L_x_153:
[----:B-1----:R1:W2:Y:S02]  /*95e0*/  SYNCS.PHASECHK.TRANS64.TRYWAIT P0, [R0+URZ], R3 ;  /* 0x00000003000075a7 */ /* 0x0022a400080011ff */
[----:B--2---:R-:W-:Y:S05]  /*95f0*/  @!P0 NANOSLEEP.SYNCS 0x989680 ;  /* 0x009896800000895d */ /* 0x004fea0003900000 */
[----:B------:R-:W2:Y:S02]  /*9600*/  @!P0 SYNCS.PHASECHK.TRANS64 P0, [R0+URZ], R3 ;  /* 0x00000003000085a7 */ /* 0x000ea400080010ff */
[----:B--2---:R-:W-:Y:S05]  /*9610*/  @!P0 BRA `(.L_x_153) ;  /* 0xfffffffc00f08947 */ /* 0x004fea000383ffff */
[----:B------:R-:W-:Y:S05]  /*9620*/  BRA `(.L_x_154) ;  /* 0xffffff98009c7947 */ /* 0x000fea000383ffff */
.L_x_52:
[----:B------:R-:W-:-:S07]  /*9630*/  MOV R0, UR5 ;  /* 0x0000000500007c02 */ /* 0x000fce0008000f00 */
.L_x_155:
[----:B-1----:R1:W2:Y:S02]  /*9640*/  SYNCS.PHASECHK.TRANS64.TRYWAIT P0, [R0+URZ], R3 ;  /* 0x00000003000075a7 */ /* 0x0022a400080011ff */
[----:B--2---:R-:W-:Y:S05]  /*9650*/  @!P0 NANOSLEEP.SYNCS 0x989680 ;  /* 0x009896800000895d */ /* 0x004fea0003900000 */
[----:B------:R-:W2:Y:S02]  /*9660*/  @!P0 SYNCS.PHASECHK.TRANS64 P0, [R0+URZ], R3 ;  /* 0x00000003000085a7 */ /* 0x000ea400080010ff */
[----:B--2---:R-:W-:Y:S05]  /*9670*/  @!P0 BRA `(.L_x_155) ;  /* 0xfffffffc00f08947 */ /* 0x004fea000383ffff */
[----:B------:R-:W-:Y:S05]  /*9680*/  BRA `(.L_x_156) ;  /* 0xffffff9800a87947 */ /* 0x000fea000383ffff */
.L_x_53:
[----:B------:R-:W-:-:S07]  /*9690*/  MOV R0, UR5 ;  /* 0x0000000500007c02 */ /* 0x000fce0008000f00 */
.L_x_157:
[----:B-1----:R1:W2:Y:S02]  /*96a0*/  SYNCS.PHASECHK.TRANS64.TRYWAIT P0, [R0+URZ], R3 ;  /* 0x00000003000075a7 */ /* 0x0022a400080011ff */
[----:B--2---:R-:W-:Y:S05]  /*96b0*/  @!P0 NANOSLEEP.SYNCS 0x989680 ;  /* 0x009896800000895d */ /* 0x004fea0003900000 */
[----:B------:R-:W2:Y:S02]  /*96c0*/  @!P0 SYNCS.PHASECHK.TRANS64 P0, [R0+URZ], R3 ;  /* 0x00000003000085a7 */ /* 0x000ea400080010ff */
[----:B--2---:R-:W-:Y:S05]  /*96d0*/  @!P0 BRA `(.L_x_157) ;  /* 0xfffffffc00f08947 */ /* 0x004fea000383ffff */
[----:B------:R-:W-:Y:S05]  /*96e0*/  BRA `(.L_x_158) ;  /* 0xffffff9800b47947 */ /* 0x000fea000383ffff */
.L_x_56:
[----:B-1----:R1:W2:Y:S02]  /*96f0*/  SYNCS.PHASECHK.TRANS64.TRYWAIT P0, [R0+URZ+0x100], R9 ;  /* 0x00010009000075a7 */ /* 0x0022a400080011ff */
[----:B--2---:R-:W-:Y:S05]  /*9700*/  @!P0 NANOSLEEP.SYNCS 0x989680 ;  /* 0x009896800000895d */ /* 0x004fea0003900000 */
[----:B------:R-:W2:Y:S02]  /*9710*/  @!P0 SYNCS.PHASECHK.TRANS64 P0, [R0+URZ+0x100], R9 ;  /* 0x00010009000085a7 */ /* 0x000ea400080010ff */
[----:B--2---:R-:W-:Y:S05]  /*9720*/  @!P0 BRA `(.L_x_56) ;  /* 0xfffffffc00f08947 */ /* 0x004fea000383ffff */
[----:B------:R-:W-:Y:S05]  /*9730*/  BRA `(.L_x_159) ;  /* 0xffffff9c00147947 */ /* 0x000fea000383ffff */
.L_x_57:
[----:B------:R-:W-:-:S07]  /*9740*/  MOV R0, UR4 ;  /* 0x0000000400007c02 */ /* 0x000fce0008000f00 */
.L_x_160:
[----:B-1----:R1:W2:Y:S02]  /*9750*/  SYNCS.PHASECHK.TRANS64.TRYWAIT P0, [R0+URZ+0xd0], R11 ;  /* 0x0000d00b000075a7 */ /* 0x0022a400080011ff */
[----:B--2---:R-:W-:Y:S05]  /*9760*/  @!P0 NANOSLEEP.SYNCS 0x989680 ;  /* 0x009896800000895d */ /* 0x004fea0003900000 */
[----:B------:R-:W2:Y:S02]  /*9770*/  @!P0 SYNCS.PHASECHK.TRANS64 P0, [R0+URZ+0xd0], R11 ;  /* 0x0000d00b000085a7 */ /* 0x000ea400080010ff */
[----:B--2---:R-:W-:Y:S05]  /*9780*/  @!P0 BRA `(.L_x_160) ;  /* 0xfffffffc00f08947 */ /* 0x004fea000383ffff */
[----:B------:R-:W-:Y:S05]  /*9790*/  BRA `(.L_x_161) ;  /* 0xffffff9c00247947 */ /* 0x000fea000383ffff */
.L_x_58:
[----:B-1----:R1:W2:Y:S02]  /*97a0*/  SYNCS.PHASECHK.TRANS64.TRYWAIT P1, [R0+URZ+0xc0], R9 ;  /* 0x0000c009000075a7 */ /* 0x0022a400080211ff */
[----:B--2---:R-:W-:Y:S05]  /*97b0*/  @!P1 NANOSLEEP.SYNCS 0x989680 ;  /* 0x009896800000995d */ /* 0x004fea0003900000 */
[----:B------:R-:W2:Y:S02]  /*97c0*/  @!P1 SYNCS.PHASECHK.TRANS64 P1, [R0+URZ+0xc0], R9 ;  /* 0x0000c009000095a7 */ /* 0x000ea400080210ff */
[----:B--2---:R-:W-:Y:S05]  /*97d0*/  @!P1 BRA `(.L_x_58) ;  /* 0xfffffffc00f09947 */ /* 0x004fea000383ffff */
[----:B------:R-:W-:Y:S05]  /*97e0*/  BRA `(.L_x_162) ;  /* 0xffffff9c00547947 */ /* 0x000fea000383ffff */
.L_x_61:
[----:B------:R-:W-:-:S07]  /*97f0*/  MOV R0, UR4 ;  /* 0x0000000400007c02 */ /* 0x000fce0008000f00 */
.L_x_163:
[----:B-1----:R1:W2:Y:S02]  /*9800*/  SYNCS.PHASECHK.TRANS64.TRYWAIT P0, [R0+URZ+0xd0], R3 ;  /* 0x0000d003000075a7 */ /* 0x0022a400080011ff */
[----:B--2---:R-:W-:Y:S05]  /*9810*/  @!P0 NANOSLEEP.SYNCS 0x989680 ;  /* 0x009896800000895d */ /* 0x004fea0003900000 */
[----:B------:R-:W2:Y:S02]  /*9820*/  @!P0 SYNCS.PHASECHK.TRANS64 P0, [R0+URZ+0xd0], R3 ;  /* 0x0000d003000085a7 */ /* 0x000ea400080010ff */
[----:B--2---:R-:W-:Y:S05]  /*9830*/  @!P0 BRA `(.L_x_163) ;  /* 0xfffffffc00f08947 */ /* 0x004fea000383ffff */
[----:B------:R-:W-:Y:S05]  /*9840*/  BRA `(.L_x_60) ;  /* 0xffffff9c00a87947 */ /* 0x000fea000383ffff */
.L_x_70:
[----:B-1----:R-:W-:-:S04]  /*9850*/  MOV R7, UR5 ;  /* 0x0000000500077c02 */ /* 0x002fc80008000f00 */
[----:B------:R1:W2:Y:S03]  /*9860*/  SYNCS.PHASECHK.TRANS64.TRYWAIT P0, [R7+URZ+0x8], R8 ;  /* 0x00000808070075a7 */ /* 0x0002a600080011ff */
[----:B--2---:R-:W-:Y:S05]  /*9870*/  @!P0 NANOSLEEP.SYNCS 0x989680 ;  /* 0x009896800000895d */ /* 0x004fea0003900000 */
[----:B------:R-:W2:Y:S02]  /*9880*/  @!P0 SYNCS.PHASECHK.TRANS64 P0, [R7+URZ+0x8], R8 ;  /* 0x00000808070085a7 */ /* 0x000ea400080010ff */
[----:B--2---:R-:W-:Y:S05]  /*9890*/  @!P0 BRA `(.L_x_70) ;  /* 0xfffffffc00ec8947 */ /* 0x004fea000383ffff */
[----:B------:R-:W-:Y:S05]  /*98a0*/  BRA `(.L_x_69) ;  /* 0xffffffa000647947 */ /* 0x000fea000383ffff */
.L_x_72:
[----:B------:R-:W-:Y:S01]  /*98b0*/  BSSY B0, `(.L_x_164) ;  /* 0x0000006000007945 */ /* 0x000fe20003800000 */
[----:B------:R-:W-:-:S07]  /*98c0*/  MOV R15, 0xffffffff ;  /* 0xffffffff000f7802 */ /* 0x000fce0000000f00 */
[----:B-1---5:R-:W-:Y:S05]  /*98d0*/  WARPSYNC.COLLECTIVE R15, `(.L_x_165) ;  /* 0x000000000f0c7348 */ /* 0x022fea0003c00000 */
[----:B------:R-:W-:Y:S02]  /*98e0*/  ELECT P6, UR79, PT ;  /* 0x00000000004f782f */ /* 0x000fe400038c0000 */
[----:B------:R-:W-:Y:S01]  /*98f0*/  MOV R14, UR79 ;  /* 0x0000004f000e7c02 */ /* 0x000fe20008000f00 */
[----:B-1---5:R-:W-:Y:S10]  /*9900*/  ENDCOLLECTIVE ;  /* 0x000000000000791b */ /* 0x022ff40003800000 */
.L_x_165:
[----:B------:R-:W-:Y:S05]  /*9910*/  BSYNC B0 ;  /* 0x0000000000007941 */ /* 0x000fea0003800000 */
.L_x_164:
[----:B------:R-:W-:Y:S01]  /*9920*/  PLOP3.LUT P0, PT, P6, PT, PT, 0x80, 0x8 ;  /* 0x000000000008781c */ /* 0x000fe2000370f070 */
[----:B------:R-:W-:-:S12]  /*9930*/  BRA `(.L_x_166) ;  /* 0xffffffa000947947 */ /* 0x000fd8000383ffff */
.L_x_74:
[----:B-1----:R-:W-:-:S04]  /*9940*/  MOV R5, UR5 ;  /* 0x0000000500057c02 */ /* 0x002fc80008000f00 */
[----:B------:R1:W2:Y:S03]  /*9950*/  SYNCS.PHASECHK.TRANS64.TRYWAIT P0, [R5+URZ+0x8], R6 ;  /* 0x00000806050075a7 */ /* 0x0002a600080011ff */
[----:B--2---:R-:W-:Y:S05]  /*9960*/  @!P0 NANOSLEEP.SYNCS 0x989680 ;  /* 0x009896800000895d */ /* 0x004fea0003900000 */
[----:B------:R-:W2:Y:S02]  /*9970*/  @!P0 SYNCS.PHASECHK.TRANS64 P0, [R5+URZ+0x8], R6 ;  /* 0x00000806050085a7 */ /* 0x000ea400080010ff */
[----:B--2---:R-:W-:Y:S05]  /*9980*/  @!P0 BRA `(.L_x_74) ;  /* 0xfffffffc00ec8947 */ /* 0x004fea000383ffff */
[----:B------:R-:W-:Y:S05]  /*9990*/  BRA `(.L_x_73) ;  /* 0xffffffa000987947 */ /* 0x000fea000383ffff */
.L_x_75:
[----:B-1----:R1:W2:Y:S02]  /*99a0*/  SYNCS.PHASECHK.TRANS64.TRYWAIT P0, [R2+URZ+0xc0], R9 ;  /* 0x0000c009020075a7 */ /* 0x0022a400080011ff */
[----:B--2---:R-:W-:Y:S05]  /*99b0*/  @!P0 NANOSLEEP.SYNCS 0x989680 ;  /* 0x009896800000895d */ /* 0x004fea0003900000 */
[----:B------:R-:W2:Y:S02]  /*99c0*/  @!P0 SYNCS.PHASECHK.TRANS64 P0, [R2+URZ+0xc0], R9 ;  /* 0x0000c009020085a7 */ /* 0x000ea400080010ff */
[----:B--2---:R-:W-:Y:S05]  /*99d0*/  @!P0 BRA `(.L_x_75) ;  /* 0xfffffffc00f08947 */ /* 0x004fea000383ffff */
[----:B------:R-:W-:Y:S05]  /*99e0*/  BRA `(.L_x_167) ;  /* 0xffffffa400e87947 */ /* 0x000fea000383ffff */
.L_x_79:
[----:B------:R-:W-:-:S07]  /*99f0*/  MOV R0, UR67 ;  /* 0x0000004300007c02 */ /* 0x000fce0008000f00 */
.L_x_168:
[----:B-1----:R1:W2:Y:S02]  /*9a00*/  SYNCS.PHASECHK.TRANS64.TRYWAIT P0, [R0+URZ+0xf0], R9 ;  /* 0x0000f009000075a7 */ /* 0x0022a400080011ff */
[----:B--2---:R-:W-:Y:S05]  /*9a10*/  @!P0 NANOSLEEP.SYNCS 0x989680 ;  /* 0x009896800000895d */ /* 0x004fea0003900000 */
[----:B------:R-:W2:Y:S02]  /*9a20*/  @!P0 SYNCS.PHASECHK.TRANS64 P0, [R0+URZ+0xf0], R9 ;  /* 0x0000f009000085a7 */ /* 0x000ea400080010ff */
[----:B--2---:R-:W-:Y:S05]  /*9a30*/  @!P0 BRA `(.L_x_168) ;  /* 0xfffffffc00f08947 */ /* 0x004fea000383ffff */
[----:B------:R-:W-:Y:S05]  /*9a40*/  BRA `(.L_x_169) ;  /* 0xffffffac00847947 */ /* 0x000fea000383ffff */
.L_x_82:
[----:B------:R-:W-:Y:S07]  /*9a50*/  MOV R0, UR7 ;  /* 0x0000000700007c02 */ /* 0x000fee0008000f00 */
.L_x_170:
[----:B-1----:R1:W2:Y:S02]  /*9a60*/  SYNCS.PHASECHK.TRANS64.TRYWAIT P0, [R0+URZ], R9 ;  /* 0x00000009000075a7 */ /* 0x0022a400080011ff */
[----:B--2---:R-:W-:Y:S05]  /*9a70*/  @!P0 NANOSLEEP.SYNCS 0x989680 ;  /* 0x009896800000895d */ /* 0x004fea0003900000 */
[----:B------:R-:W2:Y:S02]  /*9a80*/  @!P0 SYNCS.PHASECHK.TRANS64 P0, [R0+URZ], R9 ;  /* 0x00000009000085a7 */ /* 0x000ea400080010ff */
[----:B--2---:R-:W-:Y:S05]  /*9a90*/  @!P0 BRA `(.L_x_170) ;  /* 0xfffffffc00f08947 */ /* 0x004fea000383ffff */
[----:B------:R-:W-:Y:S05]  /*9aa0*/  BRA `(.L_x_81) ;  /* 0xffffffac00f87947 */ /* 0x000fea000383ffff */
.L_x_86:
[----:B-1----:R-:W-:-:S07]  /*9ab0*/  MOV R0, UR4 ;  /* 0x0000000400007c02 */ /* 0x002fce0008000f00 */
.L_x_171:
[----:B-1----:R1:W2:Y:S02]  /*9ac0*/  SYNCS.PHASECHK.TRANS64.TRYWAIT P0, [R0+URZ], R5 ;  /* 0x00000005000075a7 */ /* 0x0022a400080011ff */
[----:B--2---:R-:W-:Y:S05]  /*9ad0*/  @!P0 NANOSLEEP.SYNCS 0x989680 ;  /* 0x009896800000895d */ /* 0x004fea0003900000 */
[----:B------:R-:W2:Y:S02]  /*9ae0*/  @!P0 SYNCS.PHASECHK.TRANS64 P0, [R0+URZ], R5 ;  /* 0x00000005000085a7 */ /* 0x000ea400080010ff */
[----:B--2---:R-:W-:Y:S05]  /*9af0*/  @!P0 BRA `(.L_x_171) ;  /* 0xfffffffc00f08947 */ /* 0x004fea000383ffff */
[----:B------:R-:W-:Y:S05]  /*9b00*/  BRA `(.L_x_172) ;  /* 0xffffffb4005c7947 */ /* 0x000fea000383ffff */
.L_x_89:
[----:B------:R-:W-:-:S07]  /*9b10*/  MOV R0, UR43 ;  /* 0x0000002b00007c02 */ /* 0x000fce0008000f00 */
.L_x_173:
[----:B-1----:R1:W2:Y:S02]  /*9b20*/  SYNCS.PHASECHK.TRANS64.TRYWAIT P1, [R0+URZ+0x120], R5 ;  /* 0x00012005000075a7 */ /* 0x0022a400080211ff */
[----:B--2---:R-:W-:Y:S05]  /*9b30*/  @!P1 NANOSLEEP.SYNCS 0x989680 ;  /* 0x009896800000995d */ /* 0x004fea0003900000 */
[----:B------:R-:W2:Y:S02]  /*9b40*/  @!P1 SYNCS.PHASECHK.TRANS64 P1, [R0+URZ+0x120], R5 ;  /* 0x00012005000095a7 */ /* 0x000ea400080210ff */
[----:B--2---:R-:W-:Y:S05]  /*9b50*/  @!P1 BRA `(.L_x_173) ;  /* 0xfffffffc00f09947 */ /* 0x004fea000383ffff */
[----:B------:R-:W-:Y:S05]  /*9b60*/  BRA `(.L_x_174) ;  /* 0xffffffb400ac7947 */ /* 0x000fea000383ffff */
.L_x_94:
[----:B---3--:R3:W1:Y:S02]  /*9b70*/  SYNCS.PHASECHK.TRANS64.TRYWAIT P0, [R12+URZ+0xc0], R9 ;  /* 0x0000c0090c0075a7 */ /* 0x00866400080011ff */
[----:B-1----:R-:W-:Y:S05]  /*9b80*/  @!P0 NANOSLEEP.SYNCS 0x989680 ;  /* 0x009896800000895d */ /* 0x002fea0003900000 */
[----:B------:R-:W1:Y:S02]  /*9b90*/  @!P0 SYNCS.PHASECHK.TRANS64 P0, [R12+URZ+0xc0], R9 ;  /* 0x0000c0090c0085a7 */ /* 0x000e6400080010ff */
[----:B-1----:R-:W-:Y:S05]  /*9ba0*/  @!P0 BRA `(.L_x_94) ;  /* 0xfffffffc00f08947 */ /* 0x002fea000383ffff */
[----:B------:R-:W-:Y:S05]  /*9bb0*/  BRA `(.L_x_175) ;  /* 0xffffffb800c87947 */ /* 0x000fea000383ffff */
.L_x_97:
[----:B------:R-:W-:Y:S07]  /*9bc0*/  MOV R0, UR24 ;  /* 0x0000001800007c02 */ /* 0x000fee0008000f00 */
.L_x_176:
[----:B-1----:R1:W2:Y:S02]  /*9bd0*/  SYNCS.PHASECHK.TRANS64.TRYWAIT P2, [R0+URZ+0xb8], R9 ;  /* 0x0000b809000075a7 */ /* 0x0022a400080411ff */
[----:B--2---:R-:W-:Y:S05]  /*9be0*/  @!P2 NANOSLEEP.SYNCS 0x989680 ;  /* 0x009896800000a95d */ /* 0x004fea0003900000 */
[----:B------:R-:W2:Y:S02]  /*9bf0*/  @!P2 SYNCS.PHASECHK.TRANS64 P2, [R0+URZ+0xb8], R9 ;  /* 0x0000b8090000a5a7 */ /* 0x000ea400080410ff */
[----:B--2---:R-:W-:Y:S05]  /*9c00*/  @!P2 BRA `(.L_x_176) ;  /* 0xfffffffc00f0a947 */ /* 0x004fea000383ffff */
[----:B------:R-:W-:Y:S05]  /*9c10*/  BRA `(.L_x_96) ;  /* 0xffffffc0002c7947 */ /* 0x000fea000383ffff */
.L_x_100:
[----:B------:R-:W-:Y:S07]  /*9c20*/  MOV R0, UR4 ;  /* 0x0000000400007c02 */ /* 0x000fee0008000f00 */
.L_x_177:
[----:B-1----:R1:W2:Y:S02]  /*9c30*/  SYNCS.PHASECHK.TRANS64.TRYWAIT P0, [R0+URZ+0x98], R9 ;  /* 0x00009809000075a7 */ /* 0x0022a400080011ff */
[----:B--2---:R-:W-:Y:S05]  /*9c40*/  @!P0 NANOSLEEP.SYNCS 0x989680 ;  /* 0x009896800000895d */ /* 0x004fea0003900000 */
[----:B------:R-:W2:Y:S02]  /*9c50*/  @!P0 SYNCS.PHASECHK.TRANS64 P0, [R0+URZ+0x98], R9 ;  /* 0x00009809000085a7 */ /* 0x000ea400080010ff */
[----:B--2---:R-:W-:Y:S05]  /*9c60*/  @!P0 BRA `(.L_x_177) ;  /* 0xfffffffc00f08947 */ /* 0x004fea000383ffff */
[----:B------:R-:W-:Y:S05]  /*9c70*/  BRA `(.L_x_178) ;  /* 0xffffffc0008c7947 */ /* 0x000fea000383ffff */
.L_x_101:
[----:B------:R-:W-:Y:S07]  /*9c80*/  MOV R9, UR5 ;  /* 0x0000000500097c02 */ /* 0x000fee0008000f00 */
.L_x_179:
[----:B-1----:R1:W2:Y:S02]  /*9c90*/  SYNCS.PHASECHK.TRANS64.TRYWAIT P0, [R9+URZ+0x98], R0 ;  /* 0x00009800090075a7 */ /* 0x0022a400080011ff */
[----:B--2---:R-:W-:Y:S05]  /*9ca0*/  @!P0 NANOSLEEP.SYNCS 0x989680 ;  /* 0x009896800000895d */ /* 0x004fea0003900000 */
[----:B------:R-:W2:Y:S02]  /*9cb0*/  @!P0 SYNCS.PHASECHK.TRANS64 P0, [R9+URZ+0x98], R0 ;  /* 0x00009800090085a7 */ /* 0x000ea400080010ff */
[----:B--2---:R-:W-:Y:S05]  /*9cc0*/  @!P0 BRA `(.L_x_179) ;  /* 0xfffffffc00f08947 */ /* 0x004fea000383ffff */
[----:B------:R-:W-:Y:S05]  /*9cd0*/  BRA `(.L_x_180) ;  /* 0xffffffc000e87947 */ /* 0x000fea000383ffff */
.L_x_103:
[----:B------:R-:W-:-:S07]  /*9ce0*/  MOV R0, UR4 ;  /* 0x0000000400007c02 */ /* 0x000fce0008000f00 */
.L_x_181:
[----:B-1----:R1:W2:Y:S02]  /*9cf0*/  SYNCS.PHASECHK.TRANS64.TRYWAIT P0, [R0+URZ], R3 ;  /* 0x00000003000075a7 */ /* 0x0022a400080011ff */
[----:B--2---:R-:W-:Y:S05]  /*9d00*/  @!P0 NANOSLEEP.SYNCS 0x989680 ;  /* 0x009896800000895d */ /* 0x004fea0003900000 */
[----:B------:R-:W2:Y:S02]  /*9d10*/  @!P0 SYNCS.PHASECHK.TRANS64 P0, [R0+URZ], R3 ;  /* 0x00000003000085a7 */ /* 0x000ea400080010ff */
[----:B--2---:R-:W-:Y:S05]  /*9d20*/  @!P0 BRA `(.L_x_181) ;  /* 0xfffffffc00f08947 */ /* 0x004fea000383ffff */
[----:B------:R-:W-:Y:S05]  /*9d30*/  BRA `(.L_x_182) ;  /* 0xffffffc400787947 */ /* 0x000fea000383ffff */
.L_x_104:
[----:B------:R-:W-:-:S07]  /*9d40*/  MOV R0, UR5 ;  /* 0x0000000500007c02 */ /* 0x000fce0008000f00 */
.L_x_183:
[----:B-1----:R1:W2:Y:S02]  /*9d50*/  SYNCS.PHASECHK.TRANS64.TRYWAIT P0, [R0+URZ], R3 ;  /* 0x00000003000075a7 */ /* 0x0022a400080011ff */
[----:B--2---:R-:W-:Y:S05]  /*9d60*/  @!P0 NANOSLEEP.SYNCS 0x989680 ;  /* 0x009896800000895d */ /* 0x004fea0003900000 */
[----:B------:R-:W2:Y:S02]  /*9d70*/  @!P0 SYNCS.PHASECHK.TRANS64 P0, [R0+URZ], R3 ;  /* 0x00000003000085a7 */ /* 0x000ea400080010ff */
[----:B--2---:R-:W-:Y:S05]  /*9d80*/  @!P0 BRA `(.L_x_183) ;  /* 0xfffffffc00f08947 */ /* 0x004fea000383ffff */
[----:B------:R-:W-:Y:S05]  /*9d90*/  BRA `(.L_x_184) ;  /* 0xffffffc400847947 */ /* 0x000fea000383ffff */
.L_x_106:
[----:B-1----:R1:W2:Y:S02]  /*9da0*/  SYNCS.PHASECHK.TRANS64.TRYWAIT P0, [R0+URZ+0xc0], R3 ;  /* 0x0000c003000075a7 */ /* 0x0022a400080011ff */
[----:B--2---:R-:W-:Y:S05]  /*9db0*/  @!P0 NANOSLEEP.SYNCS 0x989680 ;  /* 0x009896800000895d */ /* 0x004fea0003900000 */
[----:B------:R-:W2:Y:S02]  /*9dc0*/  @!P0 SYNCS.PHASECHK.TRANS64 P0, [R0+URZ+0xc0], R3 ;  /* 0x0000c003000085a7 */ /* 0x000ea400080010ff */
[----:B--2---:R-:W-:Y:S05]  /*9dd0*/  @!P0 BRA `(.L_x_106) ;  /* 0xfffffffc00f08947 */ /* 0x004fea000383ffff */
[----:B------:R-:W-:Y:S05]  /*9de0*/  BRA `(.L_x_185) ;  /* 0xffffffc800687947 */ /* 0x000fea000383ffff */
.L_x_116:
[----:B-1----:R1:W3:Y:S02]  /*9df0*/  SYNCS.PHASECHK.TRANS64.TRYWAIT P1, [R0+URZ+0x80], R3 ;  /* 0x00008003000075a7 */ /* 0x0022e400080211ff */
[----:B---3--:R-:W-:Y:S05]  /*9e00*/  @!P1 NANOSLEEP.SYNCS 0x989680 ;  /* 0x009896800000995d */ /* 0x008fea0003900000 */
[----:B------:R-:W3:Y:S02]  /*9e10*/  @!P1 SYNCS.PHASECHK.TRANS64 P1, [R0+URZ+0x80], R3 ;  /* 0x00008003000095a7 */ /* 0x000ee400080210ff */
[----:B---3--:R-:W-:Y:S05]  /*9e20*/  @!P1 BRA `(.L_x_116) ;  /* 0xfffffffc00f09947 */ /* 0x008fea000383ffff */
[----:B------:R-:W-:Y:S05]  /*9e30*/  BRA `(.L_x_115) ;  /* 0xffffffd800087947 */ /* 0x000fea000383ffff */
.L_x_118:
[----:B-1----:R1:W4:Y:S02]  /*9e40*/  SYNCS.PHASECHK.TRANS64.TRYWAIT P0, [R89+URZ+0xe0], R2 ;  /* 0x0000e002590075a7 */ /* 0x00232400080011ff */
[----:B----4-:R-:W-:Y:S05]  /*9e50*/  @!P0 NANOSLEEP.SYNCS 0x989680 ;  /* 0x009896800000895d */ /* 0x010fea0003900000 */
[----:B------:R-:W4:Y:S02]  /*9e60*/  @!P0 SYNCS.PHASECHK.TRANS64 P0, [R89+URZ+0xe0], R2 ;  /* 0x0000e002590085a7 */ /* 0x000f2400080010ff */
[----:B----4-:R-:W-:Y:S05]  /*9e70*/  @!P0 BRA `(.L_x_118) ;  /* 0xfffffffc00f08947 */ /* 0x010fea000383ffff */
[----:B------:R-:W-:Y:S05]  /*9e80*/  BRA `(.L_x_117) ;  /* 0xffffffd800407947 */ /* 0x000fea000383ffff */
.L_x_129:
[----:B--2---:R2:W4:Y:S02]  /*9e90*/  SYNCS.PHASECHK.TRANS64.TRYWAIT P0, [R2+URZ+0x80], R111 ;  /* 0x0000806f020075a7 */ /* 0x00452400080011ff */
[----:B----4-:R-:W-:Y:S05]  /*9ea0*/  @!P0 NANOSLEEP.SYNCS 0x989680 ;  /* 0x009896800000895d */ /* 0x010fea0003900000 */
[----:B------:R-:W4:Y:S02]  /*9eb0*/  @!P0 SYNCS.PHASECHK.TRANS64 P0, [R2+URZ+0x80], R111 ;  /* 0x0000806f020085a7 */ /* 0x000f2400080010ff */
[----:B----4-:R-:W-:Y:S05]  /*9ec0*/  @!P0 BRA `(.L_x_129) ;  /* 0xfffffffc00f08947 */ /* 0x010fea000383ffff */
[----:B------:R-:W-:Y:S05]  /*9ed0*/  BRA `(.L_x_128) ;  /* 0xffffffe400307947 */ /* 0x000fea000383ffff */
        .weak           $__internal_0_$__cuda_sm10x_tcgen05_guardrail_trap_col_being_dealloced_not_returned_by_alloc
        .type           $__internal_0_$__cuda_sm10x_tcgen05_guardrail_trap_col_being_dealloced_not_returned_by_alloc,@function
        .size           $__internal_0_$__cuda_sm10x_tcgen05_guardrail_trap_col_being_dealloced_not_returned_by_alloc,($__internal_1_$__cuda_sm10x_tcgen05_guardrail_trap_phase_invalid_during_alloc - $__internal_0_$__cuda_sm10x_tcgen05_guardrail_trap_col_being_dealloced_not_returned_by_alloc)
$__internal_0_$__cuda_sm10x_tcgen05_guardrail_trap_col_being_dealloced_not_returned_by_alloc:
[----:B------:R-:W-:Y:S05]  /*9ee0*/  BPT.TRAP 0x1 ;  /* 0x000000040000795c */ /* 0x000fea0000300000 */
[----:B------:R-:W-:-:S04]  /*9ef0*/  HFMA2 R3, -RZ, RZ, 0, 0 ;  /* 0x00000000ff037431 */ /* 0x000fc800000001ff */
[----:B------:R-:W-:Y:S05]  /*9f00*/  RET.REL.NODEC R2 `(_ZN7cutlass13device_kernelINS_4gemm6kernel13GemmUniversalIN4cute5tupleIJiiiiEEENS1_10collective13CollectiveMmaINS1_46MainloopSm100TmaUmmaWarpSpecializedBlockScaledILi8ELi2ELi2ENS5_IJNS4_1CILi2EEESB_NSA_ILi1EEEEEEEENS5_IJNSA_ILi256EEENSA_ILi64EEESF_EEENS5_IJNS_12float_e2m1_tENS_13float_ue4m3_tEEEENS5_IJNS5_IJlSC_lEEENS4_6LayoutINS5_IJNS5_IJNS5_IJNSA_ILi32EEENSA_ILi4EEEEEEiEEENS5_IJNS5_IJNSA_ILi16EEESO_EEEiEEENS5_IJSC_iEEEEEENS5_IJST_NS5_IJNS5_IJNSA_ILi0EEESC_EEENSA_ILi512EEEEEENS5_IJSW_iEEEEEEEEEEESK_S13_NS4_8TiledMMAINS4_8MMA_AtomIJNS4_23SM100_MMA_MXF4_2x1SM_SSISI_SI_fSJ_Li256ELi64ELi16ELNS4_4UMMA5MajorE0ELS18_0ELNS17_7ScaleInE0ELS19_0EEEEEENSM_INS5_IJSC_SC_SC_EEENS5_IJSW_SW_SW_EEEEENS5_IJNS4_10UnderscoreES1F_S1F_EEEEENS5_IJNS4_28SM100_TMA_2SM_LOAD_MULTICASTES1I_EEENS5_IJNS4_14ComposedLayoutINS4_7SwizzleILi3ELi4ELi3EEENS4_18smem_ptr_flag_bitsILi4EEENSM_INS5_IJNSA_ILi8EEESF_EEENS5_IJSF_SC_EEEEEEENSM_INS5_IJNS5_IJNS5_IJSP_SC_EEESS_EEESC_NS5_IJSC_SO_EEEEEENS5_IJNS5_IJNS5_IJSS_SY_EEESX_EEESW_NS5_IJSO_SY_EEEEEEEEEEEvNS4_8identityENS5_IJNS4_18SM100_TMA_2SM_LOADES1I_EEES23_vS24_EENS_8epilogue10collective18CollectiveEpilogueINS28_23Sm100TmaWarpSpecializedILi3ELi2ELi32ELb1ELb0EEEJNS5_IJNSA_ILi128EEESG_SF_EEENS5_IJNSM_IS2D_SC_EENSM_ISN_SC_EEEEENS_10bfloat16_tESL_S2I_SL_NS28_6fusion15FusionCallbacksIS2C_NS2J_17LinearCombinationIS2I_fS2I_fLNS_15FloatRoundStyleE2EEES2E_S2H_JEEENS4_5SM1004TMEM4LOAD26SM100_TMEM_LOAD_32dp32b32xENS4_13SM90_TMA_LOADENS1K_INS1L_ILi2ELi4ELi3EEENS1N_ILi16EEENSM_INS5_IJS1P_SN_EEENS5_IJSN_SC_EEEEEEENS4_39AutoVectorizingCopyWithAssumedAlignmentILi128EEENS4_14SM90_TMA_STOREES2Z_S31_S31_EEEvvEEEEvNT_6ParamsE) ;  /* 0xffffff60023c7950 */ /* 0x000fea0003c3ffff */
        .weak           $__internal_1_$__cuda_sm10x_tcgen05_guardrail_trap_phase_invalid_during_alloc
        .type           $__internal_1_$__cuda_sm10x_tcgen05_guardrail_trap_phase_invalid_during_alloc,@function
        .size           $__internal_1_$__cuda_sm10x_tcgen05_guardrail_trap_phase_invalid_during_alloc,($__internal_2_$__cuda_sm10x_tcgen05_guardrail_trap_unallocated_columns_being_dealloced - $__internal_1_$__cuda_sm10x_tcgen05_guardrail_trap_phase_invalid_during_alloc)
$__internal_1_$__cuda_sm10x_tcgen05_guardrail_trap_phase_invalid_during_alloc:
[----:B------:R-:W-:Y:S05]  /*9f10*/  BPT.TRAP 0x1 ;  /* 0x000000040000795c */ /* 0x000fea0000300000 */
[----:B------:R-:W-:-:S04]  /*9f20*/  MOV R7, 0x0 ;  /* 0x0000000000077802 */ /* 0x000fc80000000f00 */
[----:B------:R-:W-:Y:S05]  /*9f30*/  RET.REL.NODEC R6 `(_ZN7cutlass13device_kernelINS_4gemm6kernel13GemmUniversalIN4cute5tupleIJiiiiEEENS1_10collective13CollectiveMmaINS1_46MainloopSm100TmaUmmaWarpSpecializedBlockScaledILi8ELi2ELi2ENS5_IJNS4_1CILi2EEESB_NSA_ILi1EEEEEEEENS5_IJNSA_ILi256EEENSA_ILi64EEESF_EEENS5_IJNS_12float_e2m1_tENS_13float_ue4m3_tEEEENS5_IJNS5_IJlSC_lEEENS4_6LayoutINS5_IJNS5_IJNS5_IJNSA_ILi32EEENSA_ILi4EEEEEEiEEENS5_IJNS5_IJNSA_ILi16EEESO_EEEiEEENS5_IJSC_iEEEEEENS5_IJST_NS5_IJNS5_IJNSA_ILi0EEESC_EEENSA_ILi512EEEEEENS5_IJSW_iEEEEEEEEEEESK_S13_NS4_8TiledMMAINS4_8MMA_AtomIJNS4_23SM100_MMA_MXF4_2x1SM_SSISI_SI_fSJ_Li256ELi64ELi16ELNS4_4UMMA5MajorE0ELS18_0ELNS17_7ScaleInE0ELS19_0EEEEEENSM_INS5_IJSC_SC_SC_EEENS5_IJSW_SW_SW_EEEEENS5_IJNS4_10UnderscoreES1F_S1F_EEEEENS5_IJNS4_28SM100_TMA_2SM_LOAD_MULTICASTES1I_EEENS5_IJNS4_14ComposedLayoutINS4_7SwizzleILi3ELi4ELi3EEENS4_18smem_ptr_flag_bitsILi4EEENSM_INS5_IJNSA_ILi8EEESF_EEENS5_IJSF_SC_EEEEEEENSM_INS5_IJNS5_IJNS5_IJSP_SC_EEESS_EEESC_NS5_IJSC_SO_EEEEEENS5_IJNS5_IJNS5_IJSS_SY_EEESX_EEESW_NS5_IJSO_SY_EEEEEEEEEEEvNS4_8identityENS5_IJNS4_18SM100_TMA_2SM_LOADES1I_EEES23_vS24_EENS_8epilogue10collective18CollectiveEpilogueINS28_23Sm100TmaWarpSpecializedILi3ELi2ELi32ELb1ELb0EEEJNS5_IJNSA_ILi128EEESG_SF_EEENS5_IJNSM_IS2D_SC_EENSM_ISN_SC_EEEEENS_10bfloat16_tESL_S2I_SL_NS28_6fusion15FusionCallbacksIS2C_NS2J_17LinearCombinationIS2I_fS2I_fLNS_15FloatRoundStyleE2EEES2E_S2H_JEEENS4_5SM1004TMEM4LOAD26SM100_TMEM_LOAD_32dp32b32xENS4_13SM90_TMA_LOADENS1K_INS1L_ILi2ELi4ELi3EEENS1N_ILi16EEENSM_INS5_IJS1P_SN_EEENS5_IJSN_SC_EEEEEEENS4_39AutoVectorizingCopyWithAssumedAlignmentILi128EEENS4_14SM90_TMA_STOREES2Z_S31_S31_EEEvvEEEEvNT_6ParamsE) ;  /* 0xffffff6006307950 */ /* 0x000fea0003c3ffff */
        .weak           $__internal_2_$__cuda_sm10x_tcgen05_guardrail_trap_unallocated_columns_being_dealloced
        .type           $__internal_2_$__cuda_sm10x_tcgen05_guardrail_trap_unallocated_columns_being_dealloced,@function
        .size           $__internal_2_$__cuda_sm10x_tcgen05_guardrail_trap_unallocated_columns_being_dealloced,(.L_x_187 - $__internal_2_$__cuda_sm10x_tcgen05_guardrail_trap_unallocated_columns_being_dealloced)
$__internal_2_$__cuda_sm10x_tcgen05_guardrail_trap_unallocated_columns_being_dealloced:
[----:B------:R-:W-:Y:S05]  /*9f40*/  BPT.TRAP 0x1 ;  /* 0x000000040000795c */ /* 0x000fea0000300000 */
[----:B------:R-:W-:-:S04]  /*9f50*/  HFMA2 R3, -RZ, RZ, 0, 0 ;  /* 0x00000000ff037431 */ /* 0x000fc800000001ff */
[----:B------:R-:W-:Y:S05]  /*9f60*/  RET.REL.NODEC R2 `(_ZN7cutlass13device_kernelINS_4gemm6kernel13GemmUniversalIN4cute5tupleIJiiiiEEENS1_10collective13CollectiveMmaINS1_46MainloopSm100TmaUmmaWarpSpecializedBlockScaledILi8ELi2ELi2ENS5_IJNS4_1CILi2EEESB_NSA_ILi1EEEEEEEENS5_IJNSA_ILi256EEENSA_ILi64EEESF_EEENS5_IJNS_12float_e2m1_tENS_13float_ue4m3_tEEEENS5_IJNS5_IJlSC_lEEENS4_6LayoutINS5_IJNS5_IJNS5_IJNSA_ILi32EEENSA_ILi4EEEEEEiEEENS5_IJNS5_IJNSA_ILi16EEESO_EEEiEEENS5_IJSC_iEEEEEENS5_IJST_NS5_IJNS5_IJNSA_ILi0EEESC_EEENSA_ILi512EEEEEENS5_IJSW_iEEEEEEEEEEESK_S13_NS4_8TiledMMAINS4_8MMA_AtomIJNS4_23SM100_MMA_MXF4_2x1SM_SSISI_SI_fSJ_Li256ELi64ELi16ELNS4_4UMMA5MajorE0ELS18_0ELNS17_7ScaleInE0ELS19_0EEEEEENSM_INS5_IJSC_SC_SC_EEENS5_IJSW_SW_SW_EEEEENS5_IJNS4_10UnderscoreES1F_S1F_EEEEENS5_IJNS4_28SM100_TMA_2SM_LOAD_MULTICASTES1I_EEENS5_IJNS4_14ComposedLayoutINS4_7SwizzleILi3ELi4ELi3EEENS4_18smem_ptr_flag_bitsILi4EEENSM_INS5_IJNSA_ILi8EEESF_EEENS5_IJSF_SC_EEEEEEENSM_INS5_IJNS5_IJNS5_IJSP_SC_EEESS_EEESC_NS5_IJSC_SO_EEEEEENS5_IJNS5_IJNS5_IJSS_SY_EEESX_EEESW_NS5_IJSO_SY_EEEEEEEEEEEvNS4_8identityENS5_IJNS4_18SM100_TMA_2SM_LOADES1I_EEES23_vS24_EENS_8epilogue10collective18CollectiveEpilogueINS28_23Sm100TmaWarpSpecializedILi3ELi2ELi32ELb1ELb0EEEJNS5_IJNSA_ILi128EEESG_SF_EEENS5_IJNSM_IS2D_SC_EENSM_ISN_SC_EEEEENS_10bfloat16_tESL_S2I_SL_NS28_6fusion15FusionCallbacksIS2C_NS2J_17LinearCombinationIS2I_fS2I_fLNS_15FloatRoundStyleE2EEES2E_S2H_JEEENS4_5SM1004TMEM4LOAD26SM100_TMEM_LOAD_32dp32b32xENS4_13SM90_TMA_LOADENS1K_INS1L_ILi2ELi4ELi3EEENS1N_ILi16EEENSM_INS5_IJS1P_SN_EEENS5_IJSN_SC_EEEEEEENS4_39AutoVectorizingCopyWithAssumedAlignmentILi128EEENS4_14SM90_TMA_STOREES2Z_S31_S31_EEEvvEEEEvNT_6ParamsE) ;  /* 0xffffff6002247950 */ /* 0x000fea0003c3ffff */
.L_x_186:
[----:B------:R-:W-:-:S00]  /*9f70*/  BRA `(.L_x_186) ;  /* 0xfffffffc00fc7947 */ /* 0x000fc0000383ffff */
[----:B------:R-:W-:-:S00]  /*9f80*/  NOP ;  /* 0x0000000000007918 */ /* 0x000fc00000000000 */
[----:B------:R-:W-:-:S00]  /*9f90*/  NOP ;  /* 0x0000000000007918 */ /* 0x000fc00000000000 */
[----:B------:R-:W-:-:S00]  /*9fa0*/  NOP ;  /* 0x0000000000007918 */ /* 0x000fc00000000000 */
[----:B------:R-:W-:-:S00]  /*9fb0*/  NOP ;  /* 0x0000000000007918 */ /* 0x000fc00000000000 */
[----:B------:R-:W-:-:S00]  /*9fc0*/  NOP ;  /* 0x0000000000007918 */ /* 0x000fc00000000000 */
[----:B------:R-:W-:-:S00]  /*9fd0*/  NOP ;  /* 0x0000000000007918 */ /* 0x000fc00000000000 */
[----:B------:R-:W-:-:S00]  /*9fe0*/  NOP ;  /* 0x0000000000007918 */ /* 0x000fc00000000000 */
[----:B------:R-:W-:-:S00]  /*9ff0*/  NOP ;  /* 0x0000000000007918 */ /* 0x000fc00000000000 */
.L_x_187:


//--------------------- .nv.global.init           --------------------------
	.section	.nv.global.init,"aw",@progbits
.nv.global.init:
	.type		$str$29,@object
	.size		$str$29,($str$30 - $str$29)
$str$29:
        /*0000*/ 	.byte	0x28, 0x61, 0x64, 0x64, 0x72, 0x65, 0x73, 0x73, 0x20, 0x26, 0x20, 0x6d, 0x61, 0x73, 0x6b, 0x29
        /*0010*/ 	.byte	0x20, 0x3d, 0x3d, 0x20, 0x30, 0x00
	.type		$str$30,@object
	.size		$str$30,($str$26 - $str$30)
$str$30:
        /*0016*/ 	.byte	0x2f, 0x74, 0x6d, 0x70, 0x2f, 0x63, 0x75, 0x74, 0x6c, 0x61, 0x73, 0x73, 0x5f, 0x73, 0x77, 0x65
        /*0026*/ 	.byte	0x65, 0x70, 0x5f, 0x73, 0x72, 0x63, 0x2f, 0x69, 0x6e, 0x63, 0x6c, 0x75, 0x64, 0x65, 0x2f, 0x63
        /*0036*/ 	.byte	0x75, 0x74, 0x65, 0x2f, 0x70, 0x6f, 0x69, 0x6e, 0x74, 0x65, 0x72, 0x5f, 0x66, 0x6c, 0x61, 0x67
        /*0046*/ 	.byte	0x67, 0x65, 0x64, 0x2e, 0x68, 0x70, 0x70, 0x00
	.type		$str$26,@object
	.size		$str$26,($str$25 - $str$26)
$str$26:
        /*004e*/ 	.byte	0x2f, 0x74, 0x6d, 0x70, 0x2f, 0x63, 0x75, 0x74, 0x6c, 0x61, 0x73, 0x73, 0x5f, 0x73, 0x77, 0x65
        /*005e*/ 	.byte	0x65, 0x70, 0x5f, 0x73, 0x72, 0x63, 0x2f, 0x69, 0x6e, 0x63, 0x6c, 0x75, 0x64, 0x65, 0x2f, 0x63
        /*006e*/ 	.byte	0x75, 0x74, 0x65, 0x2f, 0x61, 0x74, 0x6f, 0x6d, 0x2f, 0x63, 0x6f, 0x70, 0x79, 0x5f, 0x74, 0x72
        /*007e*/ 	.byte	0x61, 0x69, 0x74, 0x73, 0x5f, 0x73, 0x6d, 0x31, 0x30, 0x30, 0x2e, 0x68, 0x70, 0x70, 0x00
	.type		$str$25,@object
	.size		$str$25,(__unnamed_1 - $str$25)
$str$25:
        /*008d*/ 	.byte	0x28, 0x28, 0x75, 0x69, 0x6e, 0x74, 0x33, 0x32, 0x5f, 0x74, 0x28, 0x74, 0x68, 0x72, 0x65, 0x61
        /*009d*/ 	.byte	0x64, 0x49, 0x64, 0x78, 0x2e, 0x78, 0x29, 0x20, 0x2f, 0x20, 0x33, 0x32, 0x29, 0x20, 0x25, 0x20
        /*00ad*/ 	.byte	0x34, 0x29, 0x20, 0x3d, 0x3d, 0x20, 0x28, 0x28, 0x28, 0x74, 0x6d, 0x65, 0x6d, 0x5f, 0x61, 0x64
        /*00bd*/ 	.byte	0x64, 0x72, 0x20, 0x3e, 0x3e, 0x20, 0x31, 0x36, 0x29, 0x20, 0x2f, 0x20, 0x33, 0x32, 0x29, 0x20
        /*00cd*/ 	.byte	0x25, 0x20, 0x34, 0x29, 0x00
	.type		__unnamed_1,@object
	.size		__unnamed_1,(__unnamed_2 - __unnamed_1)
__unnamed_1:
        /*00d2*/ 	.byte	0x61, 0x75, 0x74, 0x6f, 0x20, 0x63, 0x75, 0x74, 0x65, 0x3a, 0x3a, 0x61, 0x73, 0x5f, 0x70, 0x6f
        /* <DEDUP_REMOVED lines=24> */
        /*0262*/ 	.byte	0x34, 0x30, 0x39, 0x36, 0x3e, 0x3e, 0x3e, 0x3e, 0x5d, 0x00
	.type		__unnamed_2,@object
	.size		__unnamed_2,(.L_2 - __unnamed_2)
__unnamed_2:
        /* <DEDUP_REMOVED lines=42> */
        /*050c*/ 	.byte	0x3e, 0x3e, 0x5d, 0x00
.L_2:


//--------------------- .nv.shared._ZN7cutlass13device_kernelINS_4gemm6kernel13GemmUniversalIN4cute5tupleIJiiiiEEENS1_10collective13CollectiveMmaINS1_46MainloopSm100TmaUmmaWarpSpecializedBlockScaledILi8ELi2ELi2ENS5_IJNS4_1CILi2EEESB_NSA_ILi1EEEEEEEENS5_IJNSA_ILi256EEENSA_ILi64EEESF_EEENS5_IJNS_12float_e2m1_tENS_13float_ue4m3_tEEEENS5_IJNS5_IJlSC_lEEENS4_6LayoutINS5_IJNS5_IJNS5_IJNSA_ILi32EEENSA_ILi4EEEEEEiEEENS5_IJNS5_IJNSA_ILi16EEESO_EEEiEEENS5_IJSC_iEEEEEENS5_IJST_NS5_IJNS5_IJNSA_ILi0EEESC_EEENSA_ILi512EEEEEENS5_IJSW_iEEEEEEEEEEESK_S13_NS4_8TiledMMAINS4_8MMA_AtomIJNS4_23SM100_MMA_MXF4_2x1SM_SSISI_SI_fSJ_Li256ELi64ELi16ELNS4_4UMMA5MajorE0ELS18_0ELNS17_7ScaleInE0ELS19_0EEEEEENSM_INS5_IJSC_SC_SC_EEENS5_IJSW_SW_SW_EEEEENS5_IJNS4_10UnderscoreES1F_S1F_EEEEENS5_IJNS4_28SM100_TMA_2SM_LOAD_MULTICASTES1I_EEENS5_IJNS4_14ComposedLayoutINS4_7SwizzleILi3ELi4ELi3EEENS4_18smem_ptr_flag_bitsILi4EEENSM_INS5_IJNSA_ILi8EEESF_EEENS5_IJSF_SC_EEEEEEENSM_INS5_IJNS5_IJNS5_IJSP_SC_EEESS_EEESC_NS5_IJSC_SO_EEEEEENS5_IJNS5_IJNS5_IJSS_SY_EEESX_EEESW_NS5_IJSO_SY_EEEEEEEEEEEvNS4_8identityENS5_IJNS4_18SM100_TMA_2SM_LOADES1I_EEES23_vS24_EENS_8epilogue10collective18CollectiveEpilogueINS28_23Sm100TmaWarpSpecializedILi3ELi2ELi32ELb1ELb0EEEJNS5_IJNSA_ILi128EEESG_SF_EEENS5_IJNSM_IS2D_SC_EENSM_ISN_SC_EEEEENS_10bfloat16_tESL_S2I_SL_NS28_6fusion15FusionCallbacksIS2C_NS2J_17LinearCombinationIS2I_fS2I_fLNS_15FloatRoundStyleE2EEES2E_S2H_JEEENS4_5SM1004TMEM4LOAD26SM100_TMEM_LOAD_32dp32b32xENS4_13SM90_TMA_LOADENS1K_INS1L_ILi2ELi4ELi3EEENS1N_ILi16EEENSM_INS5_IJS1P_SN_EEENS5_IJSN_SC_EEEEEEENS4_39AutoVectorizingCopyWithAssumedAlignmentILi128EEENS4_14SM90_TMA_STOREES2Z_S31_S31_EEEvvEEEEvNT_6ParamsE --------------------------
	.section	.nv.shared._ZN7cutlass13device_kernelINS_4gemm6kernel13GemmUniversalIN4cute5tupleIJiiiiEEENS1_10collective13CollectiveMmaINS1_46MainloopSm100TmaUmmaWarpSpecializedBlockScaledILi8ELi2ELi2ENS5_IJNS4_1CILi2EEESB_NSA_ILi1EEEEEEEENS5_IJNSA_ILi256EEENSA_ILi64EEESF_EEENS5_IJNS_12float_e2m1_tENS_13float_ue4m3_tEEEENS5_IJNS5_IJlSC_lEEENS4_6LayoutINS5_IJNS5_IJNS5_IJNSA_ILi32EEENSA_ILi4EEEEEEiEEENS5_IJNS5_IJNSA_ILi16EEESO_EEEiEEENS5_IJSC_iEEEEEENS5_IJST_NS5_IJNS5_IJNSA_ILi0EEESC_EEENSA_ILi512EEEEEENS5_IJSW_iEEEEEEEEEEESK_S13_NS4_8TiledMMAINS4_8MMA_AtomIJNS4_23SM100_MMA_MXF4_2x1SM_SSISI_SI_fSJ_Li256ELi64ELi16ELNS4_4UMMA5MajorE0ELS18_0ELNS17_7ScaleInE0ELS19_0EEEEEENSM_INS5_IJSC_SC_SC_EEENS5_IJSW_SW_SW_EEEEENS5_IJNS4_10UnderscoreES1F_S1F_EEEEENS5_IJNS4_28SM100_TMA_2SM_LOAD_MULTICASTES1I_EEENS5_IJNS4_14ComposedLayoutINS4_7SwizzleILi3ELi4ELi3EEENS4_18smem_ptr_flag_bitsILi4EEENSM_INS5_IJNSA_ILi8EEESF_EEENS5_IJSF_SC_EEEEEEENSM_INS5_IJNS5_IJNS5_IJSP_SC_EEESS_EEESC_NS5_IJSC_SO_EEEEEENS5_IJNS5_IJNS5_IJSS_SY_EEESX_EEESW_NS5_IJSO_SY_EEEEEEEEEEEvNS4_8identityENS5_IJNS4_18SM100_TMA_2SM_LOADES1I_EEES23_vS24_EENS_8epilogue10collective18CollectiveEpilogueINS28_23Sm100TmaWarpSpecializedILi3ELi2ELi32ELb1ELb0EEEJNS5_IJNSA_ILi128EEESG_SF_EEENS5_IJNSM_IS2D_SC_EENSM_ISN_SC_EEEEENS_10bfloat16_tESL_S2I_SL_NS28_6fusion15FusionCallbacksIS2C_NS2J_17LinearCombinationIS2I_fS2I_fLNS_15FloatRoundStyleE2EEES2E_S2H_JEEENS4_5SM1004TMEM4LOAD26SM100_TMEM_LOAD_32dp32b32xENS4_13SM90_TMA_LOADENS1K_INS1L_ILi2ELi4ELi3EEENS1N_ILi16EEENSM_INS5_IJS1P_SN_EEENS5_IJSN_SC_EEEEEEENS4_39AutoVectorizingCopyWithAssumedAlignmentILi128EEENS4_14SM90_TMA_STOREES2Z_S31_S31_EEEvvEEEEvNT_6ParamsE,"aw",@nobits
	.sectionflags	@""
	.align	16
	.zero		1024


//--------------------- .nv.shared.reserved.0     --------------------------
	.section	.nv.shared.reserved.0,"aw",@nobits
	.weak		__nv_reservedSMEM_offset_0_alias
	.size		__nv_reservedSMEM_offset_0_alias, 0, 64
	.other		__nv_reservedSMEM_offset_0_alias,@"STO_CUDA_RESERVED_SHARED STV_DEFAULT"
__nv_reservedSMEM_offset_0_alias:
	.zero		0
.nv.shared.reserved.0:
	.zero		64
	.weak		__nv_reservedSMEM_tcgen05_partition
	.type		__nv_reservedSMEM_tcgen05_partition,@object
	.size		__nv_reservedSMEM_tcgen05_partition,(.L_0 - __nv_reservedSMEM_tcgen05_partition)
__nv_reservedSMEM_tcgen05_partition:
	.zero		32
.L_0:


//--------------------- .nv.global                --------------------------
	.section	.nv.global,"aw",@nobits
.nv.global:
	.type		_ZN40_INTERNAL_71ecc05f_4_k_cu_1788b956_244034cute1_E,@object
	.size		_ZN40_INTERNAL_71ecc05f_4_k_cu_1788b956_244034cute1_E,(_ZN40_INTERNAL_71ecc05f_4_k_cu_1788b956_244034cuda3std3__45__cpo6cbeginE - _ZN40_INTERNAL_71ecc05f_4_k_cu_1788b956_244034cute1_E)
_ZN40_INTERNAL_71ecc05f_4_k_cu_1788b956_244034cute1_E:
	.zero		1
	.type		_ZN40_INTERNAL_71ecc05f_4_k_cu_1788b956_244034cuda3std3__45__cpo6cbeginE,@object
	.size		_ZN40_INTERNAL_71ecc05f_4_k_cu_1788b956_244034cuda3std3__45__cpo6cbeginE,(_ZN40_INTERNAL_71ecc05f_4_k_cu_1788b956_244034cuda3std3__48in_placeE - _ZN40_INTERNAL_71ecc05f_4_k_cu_1788b956_244034cuda3std3__45__cpo6cbeginE)
_ZN40_INTERNAL_71ecc05f_4_k_cu_1788b956_244034cuda3std3__45__cpo6cbeginE:
	.zero		1
	.type		_ZN40_INTERNAL_71ecc05f_4_k_cu_1788b956_244034cuda3std3__48in_placeE,@object
	.size		_ZN40_INTERNAL_71ecc05f_4_k_cu_1788b956_244034cuda3std3__48in_placeE,(_ZN40_INTERNAL_71ecc05f_4_k_cu_1788b956_244034cuda3std6ranges3__45__cpo9iter_moveE - _ZN40_INTERNAL_71ecc05f_4_k_cu_1788b956_244034cuda3std3__48in_placeE)
_ZN40_INTERNAL_71ecc05f_4_k_cu_1788b956_244034cuda3std3__48in_placeE:
	.zero		1
	.type		_ZN40_INTERNAL_71ecc05f_4_k_cu_1788b956_244034cuda3std6ranges3__45__cpo9iter_moveE,@object
	.size		_ZN40_INTERNAL_71ecc05f_4_k_cu_1788b956_244034cuda3std6ranges3__45__cpo9iter_moveE,(_ZN40_INTERNAL_71ecc05f_4_k_cu_1788b956_244034cuda3std3__45__cpo5beginE - _ZN40_INTERNAL_71ecc05f_4_k_cu_1788b956_244034cuda3std6ranges3__45__cpo9iter_moveE)
_ZN40_INTERNAL_71ecc05f_4_k_cu_1788b956_244034cuda3std6ranges3__45__cpo9iter_moveE:
	.zero		1
	.type		_ZN40_INTERNAL_71ecc05f_4_k_cu_1788b956_244034cuda3std3__45__cpo5beginE,@object
	.size		_ZN40_INTERNAL_71ecc05f_4_k_cu_1788b956_244034cuda3std3__45__cpo5beginE,(_ZN40_INTERNAL_71ecc05f_4_k_cu_1788b956_244034cuda3std3__442_GLOBAL__N__71ecc05f_4_k_cu_1788b956_244036ignoreE - _ZN40_INTERNAL_71ecc05f_4_k_cu_1788b956_244034cuda3std3__45__cpo5beginE)
_ZN40_INTERNAL_71ecc05f_4_k_cu_1788b956_244034cuda3std3__45__cpo5beginE:
	.zero		1
	.type		_ZN40_INTERNAL_71ecc05f_4_k_cu_1788b956_244034cuda3std3__442_GLOBAL__N__71ecc05f_4_k_cu_1788b956_244036ignoreE,@object
	.size		_ZN40_INTERNAL_71ecc05f_4_k_cu_1788b956_244034cuda3std3__442_GLOBAL__N__71ecc05f_4_k_cu_1788b956_244036ignoreE,(_ZN40_INTERNAL_71ecc05f_4_k_cu_1788b956_244034cute7productE - _ZN40_INTERNAL_71ecc05f_4_k_cu_1788b956_244034cuda3std3__442_GLOBAL__N__71ecc05f_4_k_cu_1788b956_244036ignoreE)
_ZN40_INTERNAL_71ecc05f_4_k_cu_1788b956_244034cuda3std3__442_GLOBAL__N__71ecc05f_4_k_cu_1788b956_244036ignoreE:
	.zero		1
	.type		_ZN40_INTERNAL_71ecc05f_4_k_cu_1788b956_244034cute7productE,@object
	.size		_ZN40_INTERNAL_71ecc05f_4_k_cu_1788b956_244034cute7productE,(_ZN40_INTERNAL_71ecc05f_4_k_cu_1788b956_244034cuda3std3__45__cpo3endE - _ZN40_INTERNAL_71ecc05f_4_k_cu_1788b956_244034cute7productE)
_ZN40_INTERNAL_71ecc05f_4_k_cu_1788b956_244034cute7productE:
	.zero		1
	.type		_ZN40_INTERNAL_71ecc05f_4_k_cu_1788b956_244034cuda3std3__45__cpo3endE,@object
	.size		_ZN40_INTERNAL_71ecc05f_4_k_cu_1788b956_244034cuda3std3__45__cpo3endE,(_ZN40_INTERNAL_71ecc05f_4_k_cu_1788b956_244034cuda3std3__419piecewise_constructE - _ZN40_INTERNAL_71ecc05f_4_k_cu_1788b956_244034cuda3std3__45__cpo3endE)
_ZN40_INTERNAL_71ecc05f_4_k_cu_1788b956_244034cuda3std3__45__cpo3endE:
	.zero		1
	.type		_ZN40_INTERNAL_71ecc05f_4_k_cu_1788b956_244034cuda3std3__419piecewise_constructE,@object
	.size		_ZN40_INTERNAL_71ecc05f_4_k_cu_1788b956_244034cuda3std3__419piecewise_constructE,(_ZN40_INTERNAL_71ecc05f_4_k_cu_1788b956_244034cuda3std3__45__cpo4cendE - _ZN40_INTERNAL_71ecc05f_4_k_cu_1788b956_244034cuda3std3__419piecewise_constructE)
_ZN40_INTERNAL_71ecc05f_4_k_cu_1788b956_244034cuda3std3__419piecewise_constructE:
	.zero		1
	.type		_ZN40_INTERNAL_71ecc05f_4_k_cu_1788b956_244034cuda3std3__45__cpo4cendE,@object
	.size		_ZN40_INTERNAL_71ecc05f_4_k_cu_1788b956_244034cuda3std3__45__cpo4cendE,(_ZN40_INTERNAL_71ecc05f_4_k_cu_1788b956_244034cuda3std6ranges3__45__cpo4swapE - _ZN40_INTERNAL_71ecc05f_4_k_cu_1788b956_244034cuda3std3__45__cpo4cendE)
_ZN40_INTERNAL_71ecc05f_4_k_cu_1788b956_244034cuda3std3__45__cpo4cendE:
	.zero		1
	.type		_ZN40_INTERNAL_71ecc05f_4_k_cu_1788b956_244034cuda3std6ranges3__45__cpo4swapE,@object
	.size		_ZN40_INTERNAL_71ecc05f_4_k_cu_1788b956_244034cuda3std6ranges3__45__cpo4swapE,(.L_10 - _ZN40_INTERNAL_71ecc05f_4_k_cu_1788b956_244034cuda3std6ranges3__45__cpo4swapE)
_ZN40_INTERNAL_71ecc05f_4_k_cu_1788b956_244034cuda3std6ranges3__45__cpo4swapE:
	.zero		1
.L_10:


//--------------------- .nv.constant0._ZN7cutlass13device_kernelINS_4gemm6kernel13GemmUniversalIN4cute5tupleIJiiiiEEENS1_10collective13CollectiveMmaINS1_46MainloopSm100TmaUmmaWarpSpecializedBlockScaledILi8ELi2ELi2ENS5_IJNS4_1CILi2EEESB_NSA_ILi1EEEEEEEENS5_IJNSA_ILi256EEENSA_ILi64EEESF_EEENS5_IJNS_12float_e2m1_tENS_13float_ue4m3_tEEEENS5_IJNS5_IJlSC_lEEENS4_6LayoutINS5_IJNS5_IJNS5_IJNSA_ILi32EEENSA_ILi4EEEEEEiEEENS5_IJNS5_IJNSA_ILi16EEESO_EEEiEEENS5_IJSC_iEEEEEENS5_IJST_NS5_IJNS5_IJNSA_ILi0EEESC_EEENSA_ILi512EEEEEENS5_IJSW_iEEEEEEEEEEESK_S13_NS4_8TiledMMAINS4_8MMA_AtomIJNS4_23SM100_MMA_MXF4_2x1SM_SSISI_SI_fSJ_Li256ELi64ELi16ELNS4_4UMMA5MajorE0ELS18_0ELNS17_7ScaleInE0ELS19_0EEEEEENSM_INS5_IJSC_SC_SC_EEENS5_IJSW_SW_SW_EEEEENS5_IJNS4_10UnderscoreES1F_S1F_EEEEENS5_IJNS4_28SM100_TMA_2SM_LOAD_MULTICASTES1I_EEENS5_IJNS4_14ComposedLayoutINS4_7SwizzleILi3ELi4ELi3EEENS4_18smem_ptr_flag_bitsILi4EEENSM_INS5_IJNSA_ILi8EEESF_EEENS5_IJSF_SC_EEEEEEENSM_INS5_IJNS5_IJNS5_IJSP_SC_EEESS_EEESC_NS5_IJSC_SO_EEEEEENS5_IJNS5_IJNS5_IJSS_SY_EEESX_EEESW_NS5_IJSO_SY_EEEEEEEEEEEvNS4_8identityENS5_IJNS4_18SM100_TMA_2SM_LOADES1I_EEES23_vS24_EENS_8epilogue10collective18CollectiveEpilogueINS28_23Sm100TmaWarpSpecializedILi3ELi2ELi32ELb1ELb0EEEJNS5_IJNSA_ILi128EEESG_SF_EEENS5_IJNSM_IS2D_SC_EENSM_ISN_SC_EEEEENS_10bfloat16_tESL_S2I_SL_NS28_6fusion15FusionCallbacksIS2C_NS2J_17LinearCombinationIS2I_fS2I_fLNS_15FloatRoundStyleE2EEES2E_S2H_JEEENS4_5SM1004TMEM4LOAD26SM100_TMEM_LOAD_32dp32b32xENS4_13SM90_TMA_LOADENS1K_INS1L_ILi2ELi4ELi3EEENS1N_ILi16EEENSM_INS5_IJS1P_SN_EEENS5_IJSN_SC_EEEEEEENS4_39AutoVectorizingCopyWithAssumedAlignmentILi128EEENS4_14SM90_TMA_STOREES2Z_S31_S31_EEEvvEEEEvNT_6ParamsE --------------------------
	.section	.nv.constant0._ZN7cutlass13device_kernelINS_4gemm6kernel13GemmUniversalIN4cute5tupleIJiiiiEEENS1_10collective13CollectiveMmaINS1_46MainloopSm100TmaUmmaWarpSpecializedBlockScaledILi8ELi2ELi2ENS5_IJNS4_1CILi2EEESB_NSA_ILi1EEEEEEEENS5_IJNSA_ILi256EEENSA_ILi64EEESF_EEENS5_IJNS_12float_e2m1_tENS_13float_ue4m3_tEEEENS5_IJNS5_IJlSC_lEEENS4_6LayoutINS5_IJNS5_IJNS5_IJNSA_ILi32EEENSA_ILi4EEEEEEiEEENS5_IJNS5_IJNSA_ILi16EEESO_EEEiEEENS5_IJSC_iEEEEEENS5_IJST_NS5_IJNS5_IJNSA_ILi0EEESC_EEENSA_ILi512EEEEEENS5_IJSW_iEEEEEEEEEEESK_S13_NS4_8TiledMMAINS4_8MMA_AtomIJNS4_23SM100_MMA_MXF4_2x1SM_SSISI_SI_fSJ_Li256ELi64ELi16ELNS4_4UMMA5MajorE0ELS18_0ELNS17_7ScaleInE0ELS19_0EEEEEENSM_INS5_IJSC_SC_SC_EEENS5_IJSW_SW_SW_EEEEENS5_IJNS4_10UnderscoreES1F_S1F_EEEEENS5_IJNS4_28SM100_TMA_2SM_LOAD_MULTICASTES1I_EEENS5_IJNS4_14ComposedLayoutINS4_7SwizzleILi3ELi4ELi3EEENS4_18smem_ptr_flag_bitsILi4EEENSM_INS5_IJNSA_ILi8EEESF_EEENS5_IJSF_SC_EEEEEEENSM_INS5_IJNS5_IJNS5_IJSP_SC_EEESS_EEESC_NS5_IJSC_SO_EEEEEENS5_IJNS5_IJNS5_IJSS_SY_EEESX_EEESW_NS5_IJSO_SY_EEEEEEEEEEEvNS4_8identityENS5_IJNS4_18SM100_TMA_2SM_LOADES1I_EEES23_vS24_EENS_8epilogue10collective18CollectiveEpilogueINS28_23Sm100TmaWarpSpecializedILi3ELi2ELi32ELb1ELb0EEEJNS5_IJNSA_ILi128EEESG_SF_EEENS5_IJNSM_IS2D_SC_EENSM_ISN_SC_EEEEENS_10bfloat16_tESL_S2I_SL_NS28_6fusion15FusionCallbacksIS2C_NS2J_17LinearCombinationIS2I_fS2I_fLNS_15FloatRoundStyleE2EEES2E_S2H_JEEENS4_5SM1004TMEM4LOAD26SM100_TMEM_LOAD_32dp32b32xENS4_13SM90_TMA_LOADENS1K_INS1L_ILi2ELi4ELi3EEENS1N_ILi16EEENSM_INS5_IJS1P_SN_EEENS5_IJSN_SC_EEEEEEENS4_39AutoVectorizingCopyWithAssumedAlignmentILi128EEENS4_14SM90_TMA_STOREES2Z_S31_S31_EEEvvEEEEvNT_6ParamsE,"a",@progbits
	.sectionflags	@""
	.align	4
.nv.constant0._ZN7cutlass13device_kernelINS_4gemm6kernel13GemmUniversalIN4cute5tupleIJiiiiEEENS1_10collective13CollectiveMmaINS1_46MainloopSm100TmaUmmaWarpSpecializedBlockScaledILi8ELi2ELi2ENS5_IJNS4_1CILi2EEESB_NSA_ILi1EEEEEEEENS5_IJNSA_ILi256EEENSA_ILi64EEESF_EEENS5_IJNS_12float_e2m1_tENS_13float_ue4m3_tEEEENS5_IJNS5_IJlSC_lEEENS4_6LayoutINS5_IJNS5_IJNS5_IJNSA_ILi32EEENSA_ILi4EEEEEEiEEENS5_IJNS5_IJNSA_ILi16EEESO_EEEiEEENS5_IJSC_iEEEEEENS5_IJST_NS5_IJNS5_IJNSA_ILi0EEESC_EEENSA_ILi512EEEEEENS5_IJSW_iEEEEEEEEEEESK_S13_NS4_8TiledMMAINS4_8MMA_AtomIJNS4_23SM100_MMA_MXF4_2x1SM_SSISI_SI_fSJ_Li256ELi64ELi16ELNS4_4UMMA5MajorE0ELS18_0ELNS17_7ScaleInE0ELS19_0EEEEEENSM_INS5_IJSC_SC_SC_EEENS5_IJSW_SW_SW_EEEEENS5_IJNS4_10UnderscoreES1F_S1F_EEEEENS5_IJNS4_28SM100_TMA_2SM_LOAD_MULTICASTES1I_EEENS5_IJNS4_14ComposedLayoutINS4_7SwizzleILi3ELi4ELi3EEENS4_18smem_ptr_flag_bitsILi4EEENSM_INS5_IJNSA_ILi8EEESF_EEENS5_IJSF_SC_EEEEEEENSM_INS5_IJNS5_IJNS5_IJSP_SC_EEESS_EEESC_NS5_IJSC_SO_EEEEEENS5_IJNS5_IJNS5_IJSS_SY_EEESX_EEESW_NS5_IJSO_SY_EEEEEEEEEEEvNS4_8identityENS5_IJNS4_18SM100_TMA_2SM_LOADES1I_EEES23_vS24_EENS_8epilogue10collective18CollectiveEpilogueINS28_23Sm100TmaWarpSpecializedILi3ELi2ELi32ELb1ELb0EEEJNS5_IJNSA_ILi128EEESG_SF_EEENS5_IJNSM_IS2D_SC_EENSM_ISN_SC_EEEEENS_10bfloat16_tESL_S2I_SL_NS28_6fusion15FusionCallbacksIS2C_NS2J_17LinearCombinationIS2I_fS2I_fLNS_15FloatRoundStyleE2EEES2E_S2H_JEEENS4_5SM1004TMEM4LOAD26SM100_TMEM_LOAD_32dp32b32xENS4_13SM90_TMA_LOADENS1K_INS1L_ILi2ELi4ELi3EEENS1N_ILi16EEENSM_INS5_IJS1P_SN_EEENS5_IJSN_SC_EEEEEEENS4_39AutoVectorizingCopyWithAssumedAlignmentILi128EEENS4_14SM90_TMA_STOREES2Z_S31_S31_EEEvvEEEEvNT_6ParamsE:
	.zero		3968


//--------------------- SYMBOLS --------------------------

	.type		.nv.reservedSmem.offset0,@object
	.size		.nv.reservedSmem.offset0,0x4
	.type		.nv.reservedSmem.cap,@object
	.size		.nv.reservedSmem.cap,0x4
	.type		__assertfail,@function
